//
// Generated by NVIDIA NVVM Compiler
//
// Compiler Build ID: CL-36424714
// Cuda compilation tools, release 13.0, V13.0.88
// Based on NVVM 20.0.0
//

.version 9.0
.target sm_100
.address_size 64

	// .globl	_Z5sobelPhS_jjj
.const .align 4 .b8 mask[200] = {255, 255, 255, 255, 252, 255, 255, 255, 250, 255, 255, 255, 252, 255, 255, 255, 255, 255, 255, 255, 254, 255, 255, 255, 248, 255, 255, 255, 244, 255, 255, 255, 248, 255, 255, 255, 254, 255, 255, 255, 0, 0, 0, 0, 0, 0, 0, 0, 0, 0, 0, 0, 0, 0, 0, 0, 0, 0, 0, 0, 2, 0, 0, 0, 8, 0, 0, 0, 12, 0, 0, 0, 8, 0, 0, 0, 2, 0, 0, 0, 1, 0, 0, 0, 4, 0, 0, 0, 6, 0, 0, 0, 4, 0, 0, 0, 1, 0, 0, 0, 255, 255, 255, 255, 254, 255, 255, 255, 0, 0, 0, 0, 2, 0, 0, 0, 1, 0, 0, 0, 252, 255, 255, 255, 248, 255, 255, 255, 0, 0, 0, 0, 8, 0, 0, 0, 4, 0, 0, 0, 250, 255, 255, 255, 244, 255, 255, 255, 0, 0, 0, 0, 12, 0, 0, 0, 6, 0, 0, 0, 252, 255, 255, 255, 248, 255, 255, 255, 0, 0, 0, 0, 8, 0, 0, 0, 4, 0, 0, 0, 255, 255, 255, 255, 254, 255, 255, 255, 0, 0, 0, 0, 2, 0, 0, 0, 1};

.visible .entry _Z5sobelPhS_jjj(
	.param .u64 .ptr .align 1 _Z5sobelPhS_jjj_param_0,
	.param .u64 .ptr .align 1 _Z5sobelPhS_jjj_param_1,
	.param .u32 _Z5sobelPhS_jjj_param_2,
	.param .u32 _Z5sobelPhS_jjj_param_3,
	.param .u32 _Z5sobelPhS_jjj_param_4
)
{
	.reg .pred 	%p<202>;
	.reg .b32 	%r<596>;
	.reg .b32 	%f<618>;
	.reg .b64 	%rd<311>;

	ld.param.u64 	%rd3, [_Z5sobelPhS_jjj_param_0];
	ld.param.u64 	%rd4, [_Z5sobelPhS_jjj_param_1];
	ld.param.u32 	%r50, [_Z5sobelPhS_jjj_param_2];
	ld.param.u32 	%r51, [_Z5sobelPhS_jjj_param_3];
	ld.param.u32 	%r52, [_Z5sobelPhS_jjj_param_4];
	cvta.to.global.u64 	%rd1, %rd3;
	cvta.to.global.u64 	%rd2, %rd4;
	mov.u32 	%r53, %ntid.x;
	mov.u32 	%r54, %ctaid.x;
	mov.u32 	%r55, %tid.x;
	mad.lo.s32 	%r595, %r53, %r54, %r55;
	mul.lo.s32 	%r2, %r51, %r50;
	setp.ge.u32 	%p28, %r595, %r2;
	@%p28 bra 	$L__BB0_109;
	ld.const.u32 	%r3, [mask+20];
	ld.const.u32 	%r4, [mask+40];
	ld.const.u32 	%r5, [mask+60];
	ld.const.u32 	%r6, [mask+80];
	ld.const.u32 	%r7, [mask+84];
	ld.const.u32 	%r8, [mask+8];
	ld.const.u32 	%r9, [mask+28];
	ld.const.u32 	%r10, [mask+48];
	ld.const.u32 	%r11, [mask+68];
	ld.const.u32 	%r12, [mask+88];
	ld.const.u32 	%r13, [mask+12];
	ld.const.u32 	%r14, [mask+32];
	ld.const.u32 	%r15, [mask+72];
	ld.const.u32 	%r16, [mask+100];
	ld.const.u32 	%r17, [mask+120];
	ld.const.u32 	%r18, [mask+140];
	ld.const.u32 	%r19, [mask+160];
	ld.const.u32 	%r20, [mask+180];
	ld.const.u32 	%r21, [mask+104];
	ld.const.u32 	%r22, [mask+124];
	ld.const.u32 	%r23, [mask+144];
	ld.const.u32 	%r24, [mask+164];
	ld.const.u32 	%r25, [mask+184];
	ld.const.u32 	%r26, [mask+108];
	ld.const.u32 	%r27, [mask+128];
	ld.const.u32 	%r28, [mask+148];
	ld.const.u32 	%r29, [mask+168];
	ld.const.u32 	%r30, [mask+188];
	ld.const.u32 	%r31, [mask+112];
	ld.const.u32 	%r32, [mask+132];
	ld.const.u32 	%r33, [mask+152];
	ld.const.u32 	%r34, [mask+172];
	ld.const.u32 	%r35, [mask+192];
$L__BB0_2:
	div.u32 	%r38, %r595, %r51;
	mul.lo.s32 	%r56, %r38, %r51;
	sub.s32 	%r37, %r595, %r56;
	add.s32 	%r57, %r38, -2;
	setp.gt.s32 	%p29, %r38, 1;
	setp.lt.u32 	%p30, %r57, %r50;
	and.pred  	%p1, %p29, %p30;
	mul.lo.s32 	%r39, %r57, %r51;
	add.s32 	%r40, %r37, -2;
	setp.gt.s32 	%p32, %r37, 1;
	setp.lt.u32 	%p33, %r40, %r51;
	and.pred  	%p34, %p32, %p33;
	and.pred  	%p2, %p34, %p1;
	mov.f32 	%f468, 0f00000000;
	not.pred 	%p35, %p2;
	mov.f32 	%f469, %f468;
	mov.f32 	%f470, %f468;
	@%p35 bra 	$L__BB0_4;
	add.s32 	%r58, %r40, %r39;
	mul.lo.s32 	%r59, %r58, %r52;
	add.s32 	%r60, %r59, 2;
	cvt.u64.u32 	%rd5, %r60;
	add.s64 	%rd6, %rd1, %rd5;
	ld.global.u8 	%r61, [%rd6];
	add.s32 	%r62, %r59, 1;
	cvt.u64.u32 	%rd7, %r62;
	add.s64 	%rd8, %rd1, %rd7;
	ld.global.u8 	%r63, [%rd8];
	cvt.u64.u32 	%rd9, %r59;
	add.s64 	%rd10, %rd1, %rd9;
	ld.global.u8 	%r64, [%rd10];
	ld.const.u32 	%r65, [mask];
	mul.lo.s32 	%r66, %r65, %r61;
	cvt.rn.f32.s32 	%f468, %r66;
	mul.lo.s32 	%r67, %r65, %r63;
	cvt.rn.f32.s32 	%f469, %r67;
	mul.lo.s32 	%r68, %r65, %r64;
	cvt.rn.f32.s32 	%f470, %r68;
$L__BB0_4:
	add.s32 	%r41, %r37, -1;
	setp.gt.s32 	%p36, %r37, 0;
	setp.lt.u32 	%p37, %r41, %r51;
	and.pred  	%p38, %p36, %p37;
	and.pred  	%p3, %p38, %p1;
	not.pred 	%p39, %p3;
	@%p39 bra 	$L__BB0_6;
	add.s32 	%r69, %r41, %r39;
	mul.lo.s32 	%r70, %r69, %r52;
	add.s32 	%r71, %r70, 2;
	cvt.u64.u32 	%rd11, %r71;
	add.s64 	%rd12, %rd1, %rd11;
	ld.global.u8 	%r72, [%rd12];
	add.s32 	%r73, %r70, 1;
	cvt.u64.u32 	%rd13, %r73;
	add.s64 	%rd14, %rd1, %rd13;
	ld.global.u8 	%r74, [%rd14];
	cvt.u64.u32 	%rd15, %r70;
	add.s64 	%rd16, %rd1, %rd15;
	ld.global.u8 	%r75, [%rd16];
	mul.lo.s32 	%r76, %r3, %r72;
	cvt.rn.f32.s32 	%f311, %r76;
	add.f32 	%f468, %f468, %f311;
	mul.lo.s32 	%r77, %r3, %r74;
	cvt.rn.f32.s32 	%f312, %r77;
	add.f32 	%f469, %f469, %f312;
	mul.lo.s32 	%r78, %r3, %r75;
	cvt.rn.f32.s32 	%f313, %r78;
	add.f32 	%f470, %f470, %f313;
$L__BB0_6:
	setp.gt.s32 	%p40, %r37, -1;
	and.pred  	%p4, %p40, %p1;
	not.pred 	%p41, %p4;
	@%p41 bra 	$L__BB0_8;
	add.s32 	%r79, %r37, %r39;
	mul.lo.s32 	%r80, %r79, %r52;
	add.s32 	%r81, %r80, 2;
	cvt.u64.u32 	%rd17, %r81;
	add.s64 	%rd18, %rd1, %rd17;
	ld.global.u8 	%r82, [%rd18];
	add.s32 	%r83, %r80, 1;
	cvt.u64.u32 	%rd19, %r83;
	add.s64 	%rd20, %rd1, %rd19;
	ld.global.u8 	%r84, [%rd20];
	cvt.u64.u32 	%rd21, %r80;
	add.s64 	%rd22, %rd1, %rd21;
	ld.global.u8 	%r85, [%rd22];
	mul.lo.s32 	%r86, %r4, %r82;
	cvt.rn.f32.s32 	%f314, %r86;
	add.f32 	%f468, %f468, %f314;
	mul.lo.s32 	%r87, %r4, %r84;
	cvt.rn.f32.s32 	%f315, %r87;
	add.f32 	%f469, %f469, %f315;
	mul.lo.s32 	%r88, %r4, %r85;
	cvt.rn.f32.s32 	%f316, %r88;
	add.f32 	%f470, %f470, %f316;
$L__BB0_8:
	add.s32 	%r42, %r37, 1;
	setp.gt.s32 	%p42, %r37, -2;
	setp.lt.u32 	%p43, %r42, %r51;
	and.pred  	%p44, %p42, %p43;
	setp.gt.s32 	%p45, %r38, 1;
	add.s32 	%r89, %r38, -2;
	setp.lt.u32 	%p46, %r89, %r50;
	and.pred  	%p47, %p45, %p46;
	and.pred  	%p5, %p44, %p47;
	not.pred 	%p48, %p5;
	@%p48 bra 	$L__BB0_10;
	add.s32 	%r90, %r42, %r39;
	mul.lo.s32 	%r91, %r90, %r52;
	add.s32 	%r92, %r91, 2;
	cvt.u64.u32 	%rd23, %r92;
	add.s64 	%rd24, %rd1, %rd23;
	ld.global.u8 	%r93, [%rd24];
	add.s32 	%r94, %r91, 1;
	cvt.u64.u32 	%rd25, %r94;
	add.s64 	%rd26, %rd1, %rd25;
	ld.global.u8 	%r95, [%rd26];
	cvt.u64.u32 	%rd27, %r91;
	add.s64 	%rd28, %rd1, %rd27;
	ld.global.u8 	%r96, [%rd28];
	mul.lo.s32 	%r97, %r5, %r93;
	cvt.rn.f32.s32 	%f317, %r97;
	add.f32 	%f468, %f468, %f317;
	mul.lo.s32 	%r98, %r5, %r95;
	cvt.rn.f32.s32 	%f318, %r98;
	add.f32 	%f469, %f469, %f318;
	mul.lo.s32 	%r99, %r5, %r96;
	cvt.rn.f32.s32 	%f319, %r99;
	add.f32 	%f470, %f470, %f319;
$L__BB0_10:
	add.s32 	%r43, %r37, 2;
	setp.gt.s32 	%p49, %r37, -3;
	setp.lt.u32 	%p50, %r43, %r51;
	and.pred  	%p51, %p49, %p50;
	setp.gt.s32 	%p52, %r38, 1;
	add.s32 	%r100, %r38, -2;
	setp.lt.u32 	%p53, %r100, %r50;
	and.pred  	%p54, %p52, %p53;
	and.pred  	%p6, %p51, %p54;
	not.pred 	%p55, %p6;
	@%p55 bra 	$L__BB0_12;
	add.s32 	%r101, %r43, %r39;
	mul.lo.s32 	%r102, %r101, %r52;
	add.s32 	%r103, %r102, 2;
	cvt.u64.u32 	%rd29, %r103;
	add.s64 	%rd30, %rd1, %rd29;
	ld.global.u8 	%r104, [%rd30];
	add.s32 	%r105, %r102, 1;
	cvt.u64.u32 	%rd31, %r105;
	add.s64 	%rd32, %rd1, %rd31;
	ld.global.u8 	%r106, [%rd32];
	cvt.u64.u32 	%rd33, %r102;
	add.s64 	%rd34, %rd1, %rd33;
	ld.global.u8 	%r107, [%rd34];
	mul.lo.s32 	%r108, %r6, %r104;
	cvt.rn.f32.s32 	%f320, %r108;
	add.f32 	%f468, %f468, %f320;
	mul.lo.s32 	%r109, %r6, %r106;
	cvt.rn.f32.s32 	%f321, %r109;
	add.f32 	%f469, %f469, %f321;
	mul.lo.s32 	%r110, %r6, %r107;
	cvt.rn.f32.s32 	%f322, %r110;
	add.f32 	%f470, %f470, %f322;
$L__BB0_12:
	add.s32 	%r111, %r38, -1;
	setp.gt.s32 	%p56, %r38, 0;
	setp.lt.u32 	%p57, %r111, %r50;
	and.pred  	%p58, %p56, %p57;
	add.s32 	%r44, %r39, %r51;
	setp.gt.s32 	%p59, %r37, 1;
	setp.lt.u32 	%p60, %r40, %r51;
	and.pred  	%p61, %p59, %p60;
	and.pred  	%p7, %p61, %p58;
	not.pred 	%p62, %p7;
	@%p62 bra 	$L__BB0_14;
	add.s32 	%r112, %r40, %r44;
	mul.lo.s32 	%r113, %r112, %r52;
	add.s32 	%r114, %r113, 2;
	cvt.u64.u32 	%rd35, %r114;
	add.s64 	%rd36, %rd1, %rd35;
	ld.global.u8 	%r115, [%rd36];
	add.s32 	%r116, %r113, 1;
	cvt.u64.u32 	%rd37, %r116;
	add.s64 	%rd38, %rd1, %rd37;
	ld.global.u8 	%r117, [%rd38];
	cvt.u64.u32 	%rd39, %r113;
	add.s64 	%rd40, %rd1, %rd39;
	ld.global.u8 	%r118, [%rd40];
	ld.const.u32 	%r119, [mask+4];
	mul.lo.s32 	%r120, %r119, %r115;
	cvt.rn.f32.s32 	%f323, %r120;
	add.f32 	%f468, %f468, %f323;
	mul.lo.s32 	%r121, %r119, %r117;
	cvt.rn.f32.s32 	%f324, %r121;
	add.f32 	%f469, %f469, %f324;
	mul.lo.s32 	%r122, %r119, %r118;
	cvt.rn.f32.s32 	%f325, %r122;
	add.f32 	%f470, %f470, %f325;
$L__BB0_14:
	setp.gt.s32 	%p63, %r37, 0;
	setp.lt.u32 	%p64, %r41, %r51;
	and.pred  	%p65, %p63, %p64;
	setp.gt.s32 	%p66, %r38, 0;
	add.s32 	%r123, %r38, -1;
	setp.lt.u32 	%p67, %r123, %r50;
	and.pred  	%p68, %p66, %p67;
	and.pred  	%p8, %p65, %p68;
	not.pred 	%p69, %p8;
	@%p69 bra 	$L__BB0_16;
	add.s32 	%r124, %r41, %r44;
	mul.lo.s32 	%r125, %r124, %r52;
	add.s32 	%r126, %r125, 2;
	cvt.u64.u32 	%rd41, %r126;
	add.s64 	%rd42, %rd1, %rd41;
	ld.global.u8 	%r127, [%rd42];
	add.s32 	%r128, %r125, 1;
	cvt.u64.u32 	%rd43, %r128;
	add.s64 	%rd44, %rd1, %rd43;
	ld.global.u8 	%r129, [%rd44];
	cvt.u64.u32 	%rd45, %r125;
	add.s64 	%rd46, %rd1, %rd45;
	ld.global.u8 	%r130, [%rd46];
	ld.const.u32 	%r131, [mask+24];
	mul.lo.s32 	%r132, %r131, %r127;
	cvt.rn.f32.s32 	%f326, %r132;
	add.f32 	%f468, %f468, %f326;
	mul.lo.s32 	%r133, %r131, %r129;
	cvt.rn.f32.s32 	%f327, %r133;
	add.f32 	%f469, %f469, %f327;
	mul.lo.s32 	%r134, %r131, %r130;
	cvt.rn.f32.s32 	%f328, %r134;
	add.f32 	%f470, %f470, %f328;
$L__BB0_16:
	setp.gt.s32 	%p70, %r37, -1;
	setp.gt.s32 	%p71, %r38, 0;
	add.s32 	%r135, %r38, -1;
	setp.lt.u32 	%p72, %r135, %r50;
	and.pred  	%p73, %p71, %p70;
	and.pred  	%p9, %p73, %p72;
	not.pred 	%p74, %p9;
	@%p74 bra 	$L__BB0_18;
	add.s32 	%r136, %r37, %r44;
	mul.lo.s32 	%r137, %r136, %r52;
	add.s32 	%r138, %r137, 2;
	cvt.u64.u32 	%rd47, %r138;
	add.s64 	%rd48, %rd1, %rd47;
	ld.global.u8 	%r139, [%rd48];
	add.s32 	%r140, %r137, 1;
	cvt.u64.u32 	%rd49, %r140;
	add.s64 	%rd50, %rd1, %rd49;
	ld.global.u8 	%r141, [%rd50];
	cvt.u64.u32 	%rd51, %r137;
	add.s64 	%rd52, %rd1, %rd51;
	ld.global.u8 	%r142, [%rd52];
	ld.const.u32 	%r143, [mask+44];
	mul.lo.s32 	%r144, %r143, %r139;
	cvt.rn.f32.s32 	%f329, %r144;
	add.f32 	%f468, %f468, %f329;
	mul.lo.s32 	%r145, %r143, %r141;
	cvt.rn.f32.s32 	%f330, %r145;
	add.f32 	%f469, %f469, %f330;
	mul.lo.s32 	%r146, %r143, %r142;
	cvt.rn.f32.s32 	%f331, %r146;
	add.f32 	%f470, %f470, %f331;
$L__BB0_18:
	setp.gt.s32 	%p75, %r37, -2;
	setp.lt.u32 	%p76, %r42, %r51;
	and.pred  	%p77, %p75, %p76;
	setp.gt.s32 	%p78, %r38, 0;
	add.s32 	%r147, %r38, -1;
	setp.lt.u32 	%p79, %r147, %r50;
	and.pred  	%p80, %p78, %p79;
	and.pred  	%p10, %p77, %p80;
	not.pred 	%p81, %p10;
	@%p81 bra 	$L__BB0_20;
	add.s32 	%r148, %r42, %r44;
	mul.lo.s32 	%r149, %r148, %r52;
	add.s32 	%r150, %r149, 2;
	cvt.u64.u32 	%rd53, %r150;
	add.s64 	%rd54, %rd1, %rd53;
	ld.global.u8 	%r151, [%rd54];
	add.s32 	%r152, %r149, 1;
	cvt.u64.u32 	%rd55, %r152;
	add.s64 	%rd56, %rd1, %rd55;
	ld.global.u8 	%r153, [%rd56];
	cvt.u64.u32 	%rd57, %r149;
	add.s64 	%rd58, %rd1, %rd57;
	ld.global.u8 	%r154, [%rd58];
	ld.const.u32 	%r155, [mask+64];
	mul.lo.s32 	%r156, %r155, %r151;
	cvt.rn.f32.s32 	%f332, %r156;
	add.f32 	%f468, %f468, %f332;
	mul.lo.s32 	%r157, %r155, %r153;
	cvt.rn.f32.s32 	%f333, %r157;
	add.f32 	%f469, %f469, %f333;
	mul.lo.s32 	%r158, %r155, %r154;
	cvt.rn.f32.s32 	%f334, %r158;
	add.f32 	%f470, %f470, %f334;
$L__BB0_20:
	setp.gt.s32 	%p82, %r37, -3;
	setp.lt.u32 	%p83, %r43, %r51;
	and.pred  	%p84, %p82, %p83;
	setp.gt.s32 	%p85, %r38, 0;
	add.s32 	%r159, %r38, -1;
	setp.lt.u32 	%p86, %r159, %r50;
	and.pred  	%p87, %p85, %p86;
	and.pred  	%p11, %p84, %p87;
	not.pred 	%p88, %p11;
	@%p88 bra 	$L__BB0_22;
	add.s32 	%r160, %r43, %r44;
	mul.lo.s32 	%r161, %r160, %r52;
	add.s32 	%r162, %r161, 2;
	cvt.u64.u32 	%rd59, %r162;
	add.s64 	%rd60, %rd1, %rd59;
	ld.global.u8 	%r163, [%rd60];
	add.s32 	%r164, %r161, 1;
	cvt.u64.u32 	%rd61, %r164;
	add.s64 	%rd62, %rd1, %rd61;
	ld.global.u8 	%r165, [%rd62];
	cvt.u64.u32 	%rd63, %r161;
	add.s64 	%rd64, %rd1, %rd63;
	ld.global.u8 	%r166, [%rd64];
	mul.lo.s32 	%r167, %r7, %r163;
	cvt.rn.f32.s32 	%f335, %r167;
	add.f32 	%f468, %f468, %f335;
	mul.lo.s32 	%r168, %r7, %r165;
	cvt.rn.f32.s32 	%f336, %r168;
	add.f32 	%f469, %f469, %f336;
	mul.lo.s32 	%r169, %r7, %r166;
	cvt.rn.f32.s32 	%f337, %r169;
	add.f32 	%f470, %f470, %f337;
$L__BB0_22:
	setp.gt.s32 	%p89, %r38, -1;
	setp.lt.u32 	%p90, %r38, %r50;
	and.pred  	%p91, %p89, %p90;
	add.s32 	%r45, %r44, %r51;
	setp.gt.s32 	%p92, %r37, 1;
	setp.lt.u32 	%p93, %r40, %r51;
	and.pred  	%p94, %p92, %p93;
	and.pred  	%p12, %p94, %p91;
	not.pred 	%p95, %p12;
	@%p95 bra 	$L__BB0_24;
	add.s32 	%r170, %r40, %r45;
	mul.lo.s32 	%r171, %r170, %r52;
	add.s32 	%r172, %r171, 2;
	cvt.u64.u32 	%rd65, %r172;
	add.s64 	%rd66, %rd1, %rd65;
	ld.global.u8 	%r173, [%rd66];
	add.s32 	%r174, %r171, 1;
	cvt.u64.u32 	%rd67, %r174;
	add.s64 	%rd68, %rd1, %rd67;
	ld.global.u8 	%r175, [%rd68];
	cvt.u64.u32 	%rd69, %r171;
	add.s64 	%rd70, %rd1, %rd69;
	ld.global.u8 	%r176, [%rd70];
	mul.lo.s32 	%r177, %r8, %r173;
	cvt.rn.f32.s32 	%f338, %r177;
	add.f32 	%f468, %f468, %f338;
	mul.lo.s32 	%r178, %r8, %r175;
	cvt.rn.f32.s32 	%f339, %r178;
	add.f32 	%f469, %f469, %f339;
	mul.lo.s32 	%r179, %r8, %r176;
	cvt.rn.f32.s32 	%f340, %r179;
	add.f32 	%f470, %f470, %f340;
$L__BB0_24:
	setp.gt.s32 	%p96, %r37, 0;
	setp.lt.u32 	%p97, %r41, %r51;
	and.pred  	%p98, %p96, %p97;
	setp.gt.s32 	%p99, %r38, -1;
	setp.lt.u32 	%p100, %r38, %r50;
	and.pred  	%p101, %p99, %p100;
	and.pred  	%p13, %p98, %p101;
	not.pred 	%p102, %p13;
	@%p102 bra 	$L__BB0_26;
	add.s32 	%r180, %r41, %r45;
	mul.lo.s32 	%r181, %r180, %r52;
	add.s32 	%r182, %r181, 2;
	cvt.u64.u32 	%rd71, %r182;
	add.s64 	%rd72, %rd1, %rd71;
	ld.global.u8 	%r183, [%rd72];
	add.s32 	%r184, %r181, 1;
	cvt.u64.u32 	%rd73, %r184;
	add.s64 	%rd74, %rd1, %rd73;
	ld.global.u8 	%r185, [%rd74];
	cvt.u64.u32 	%rd75, %r181;
	add.s64 	%rd76, %rd1, %rd75;
	ld.global.u8 	%r186, [%rd76];
	mul.lo.s32 	%r187, %r9, %r183;
	cvt.rn.f32.s32 	%f341, %r187;
	add.f32 	%f468, %f468, %f341;
	mul.lo.s32 	%r188, %r9, %r185;
	cvt.rn.f32.s32 	%f342, %r188;
	add.f32 	%f469, %f469, %f342;
	mul.lo.s32 	%r189, %r9, %r186;
	cvt.rn.f32.s32 	%f343, %r189;
	add.f32 	%f470, %f470, %f343;
$L__BB0_26:
	or.b32  	%r190, %r38, %r37;
	setp.lt.u32 	%p103, %r38, %r50;
	setp.gt.s32 	%p104, %r190, -1;
	and.pred  	%p14, %p104, %p103;
	not.pred 	%p105, %p14;
	@%p105 bra 	$L__BB0_28;
	add.s32 	%r191, %r37, %r45;
	mul.lo.s32 	%r192, %r191, %r52;
	add.s32 	%r193, %r192, 2;
	cvt.u64.u32 	%rd77, %r193;
	add.s64 	%rd78, %rd1, %rd77;
	ld.global.u8 	%r194, [%rd78];
	add.s32 	%r195, %r192, 1;
	cvt.u64.u32 	%rd79, %r195;
	add.s64 	%rd80, %rd1, %rd79;
	ld.global.u8 	%r196, [%rd80];
	cvt.u64.u32 	%rd81, %r192;
	add.s64 	%rd82, %rd1, %rd81;
	ld.global.u8 	%r197, [%rd82];
	mul.lo.s32 	%r198, %r10, %r194;
	cvt.rn.f32.s32 	%f344, %r198;
	add.f32 	%f468, %f468, %f344;
	mul.lo.s32 	%r199, %r10, %r196;
	cvt.rn.f32.s32 	%f345, %r199;
	add.f32 	%f469, %f469, %f345;
	mul.lo.s32 	%r200, %r10, %r197;
	cvt.rn.f32.s32 	%f346, %r200;
	add.f32 	%f470, %f470, %f346;
$L__BB0_28:
	setp.gt.s32 	%p106, %r37, -2;
	setp.lt.u32 	%p107, %r42, %r51;
	and.pred  	%p108, %p106, %p107;
	setp.gt.s32 	%p109, %r38, -1;
	setp.lt.u32 	%p110, %r38, %r50;
	and.pred  	%p111, %p109, %p110;
	and.pred  	%p15, %p108, %p111;
	not.pred 	%p112, %p15;
	@%p112 bra 	$L__BB0_30;
	add.s32 	%r201, %r42, %r45;
	mul.lo.s32 	%r202, %r201, %r52;
	add.s32 	%r203, %r202, 2;
	cvt.u64.u32 	%rd83, %r203;
	add.s64 	%rd84, %rd1, %rd83;
	ld.global.u8 	%r204, [%rd84];
	add.s32 	%r205, %r202, 1;
	cvt.u64.u32 	%rd85, %r205;
	add.s64 	%rd86, %rd1, %rd85;
	ld.global.u8 	%r206, [%rd86];
	cvt.u64.u32 	%rd87, %r202;
	add.s64 	%rd88, %rd1, %rd87;
	ld.global.u8 	%r207, [%rd88];
	mul.lo.s32 	%r208, %r11, %r204;
	cvt.rn.f32.s32 	%f347, %r208;
	add.f32 	%f468, %f468, %f347;
	mul.lo.s32 	%r209, %r11, %r206;
	cvt.rn.f32.s32 	%f348, %r209;
	add.f32 	%f469, %f469, %f348;
	mul.lo.s32 	%r210, %r11, %r207;
	cvt.rn.f32.s32 	%f349, %r210;
	add.f32 	%f470, %f470, %f349;
$L__BB0_30:
	setp.gt.s32 	%p113, %r37, -3;
	setp.lt.u32 	%p114, %r43, %r51;
	and.pred  	%p115, %p113, %p114;
	setp.gt.s32 	%p116, %r38, -1;
	setp.lt.u32 	%p117, %r38, %r50;
	and.pred  	%p118, %p116, %p117;
	and.pred  	%p16, %p115, %p118;
	not.pred 	%p119, %p16;
	@%p119 bra 	$L__BB0_32;
	add.s32 	%r211, %r43, %r45;
	mul.lo.s32 	%r212, %r211, %r52;
	add.s32 	%r213, %r212, 2;
	cvt.u64.u32 	%rd89, %r213;
	add.s64 	%rd90, %rd1, %rd89;
	ld.global.u8 	%r214, [%rd90];
	add.s32 	%r215, %r212, 1;
	cvt.u64.u32 	%rd91, %r215;
	add.s64 	%rd92, %rd1, %rd91;
	ld.global.u8 	%r216, [%rd92];
	cvt.u64.u32 	%rd93, %r212;
	add.s64 	%rd94, %rd1, %rd93;
	ld.global.u8 	%r217, [%rd94];
	mul.lo.s32 	%r218, %r12, %r214;
	cvt.rn.f32.s32 	%f350, %r218;
	add.f32 	%f468, %f468, %f350;
	mul.lo.s32 	%r219, %r12, %r216;
	cvt.rn.f32.s32 	%f351, %r219;
	add.f32 	%f469, %f469, %f351;
	mul.lo.s32 	%r220, %r12, %r217;
	cvt.rn.f32.s32 	%f352, %r220;
	add.f32 	%f470, %f470, %f352;
$L__BB0_32:
	add.s32 	%r221, %r38, 1;
	setp.gt.s32 	%p120, %r38, -2;
	setp.lt.u32 	%p121, %r221, %r50;
	and.pred  	%p122, %p120, %p121;
	add.s32 	%r46, %r45, %r51;
	setp.gt.s32 	%p123, %r37, 1;
	setp.lt.u32 	%p124, %r40, %r51;
	and.pred  	%p125, %p123, %p124;
	and.pred  	%p17, %p125, %p122;
	not.pred 	%p126, %p17;
	@%p126 bra 	$L__BB0_34;
	add.s32 	%r222, %r40, %r46;
	mul.lo.s32 	%r223, %r222, %r52;
	add.s32 	%r224, %r223, 2;
	cvt.u64.u32 	%rd95, %r224;
	add.s64 	%rd96, %rd1, %rd95;
	ld.global.u8 	%r225, [%rd96];
	add.s32 	%r226, %r223, 1;
	cvt.u64.u32 	%rd97, %r226;
	add.s64 	%rd98, %rd1, %rd97;
	ld.global.u8 	%r227, [%rd98];
	cvt.u64.u32 	%rd99, %r223;
	add.s64 	%rd100, %rd1, %rd99;
	ld.global.u8 	%r228, [%rd100];
	mul.lo.s32 	%r229, %r13, %r225;
	cvt.rn.f32.s32 	%f353, %r229;
	add.f32 	%f468, %f468, %f353;
	mul.lo.s32 	%r230, %r13, %r227;
	cvt.rn.f32.s32 	%f354, %r230;
	add.f32 	%f469, %f469, %f354;
	mul.lo.s32 	%r231, %r13, %r228;
	cvt.rn.f32.s32 	%f355, %r231;
	add.f32 	%f470, %f470, %f355;
$L__BB0_34:
	setp.gt.s32 	%p127, %r37, 0;
	setp.lt.u32 	%p128, %r41, %r51;
	and.pred  	%p129, %p127, %p128;
	setp.gt.s32 	%p130, %r38, -2;
	add.s32 	%r232, %r38, 1;
	setp.lt.u32 	%p131, %r232, %r50;
	and.pred  	%p132, %p130, %p131;
	and.pred  	%p18, %p129, %p132;
	not.pred 	%p133, %p18;
	@%p133 bra 	$L__BB0_36;
	add.s32 	%r233, %r41, %r46;
	mul.lo.s32 	%r234, %r233, %r52;
	add.s32 	%r235, %r234, 2;
	cvt.u64.u32 	%rd101, %r235;
	add.s64 	%rd102, %rd1, %rd101;
	ld.global.u8 	%r236, [%rd102];
	add.s32 	%r237, %r234, 1;
	cvt.u64.u32 	%rd103, %r237;
	add.s64 	%rd104, %rd1, %rd103;
	ld.global.u8 	%r238, [%rd104];
	cvt.u64.u32 	%rd105, %r234;
	add.s64 	%rd106, %rd1, %rd105;
	ld.global.u8 	%r239, [%rd106];
	mul.lo.s32 	%r240, %r14, %r236;
	cvt.rn.f32.s32 	%f356, %r240;
	add.f32 	%f468, %f468, %f356;
	mul.lo.s32 	%r241, %r14, %r238;
	cvt.rn.f32.s32 	%f357, %r241;
	add.f32 	%f469, %f469, %f357;
	mul.lo.s32 	%r242, %r14, %r239;
	cvt.rn.f32.s32 	%f358, %r242;
	add.f32 	%f470, %f470, %f358;
$L__BB0_36:
	setp.gt.s32 	%p134, %r37, -1;
	setp.gt.s32 	%p135, %r38, -2;
	add.s32 	%r243, %r38, 1;
	setp.lt.u32 	%p136, %r243, %r50;
	and.pred  	%p137, %p135, %p134;
	and.pred  	%p19, %p137, %p136;
	not.pred 	%p138, %p19;
	@%p138 bra 	$L__BB0_38;
	add.s32 	%r244, %r37, %r46;
	mul.lo.s32 	%r245, %r244, %r52;
	add.s32 	%r246, %r245, 2;
	cvt.u64.u32 	%rd107, %r246;
	add.s64 	%rd108, %rd1, %rd107;
	ld.global.u8 	%r247, [%rd108];
	add.s32 	%r248, %r245, 1;
	cvt.u64.u32 	%rd109, %r248;
	add.s64 	%rd110, %rd1, %rd109;
	ld.global.u8 	%r249, [%rd110];
	cvt.u64.u32 	%rd111, %r245;
	add.s64 	%rd112, %rd1, %rd111;
	ld.global.u8 	%r250, [%rd112];
	ld.const.u32 	%r251, [mask+52];
	mul.lo.s32 	%r252, %r251, %r247;
	cvt.rn.f32.s32 	%f359, %r252;
	add.f32 	%f468, %f468, %f359;
	mul.lo.s32 	%r253, %r251, %r249;
	cvt.rn.f32.s32 	%f360, %r253;
	add.f32 	%f469, %f469, %f360;
	mul.lo.s32 	%r254, %r251, %r250;
	cvt.rn.f32.s32 	%f361, %r254;
	add.f32 	%f470, %f470, %f361;
$L__BB0_38:
	setp.gt.s32 	%p139, %r37, -2;
	setp.lt.u32 	%p140, %r42, %r51;
	and.pred  	%p141, %p139, %p140;
	setp.gt.s32 	%p142, %r38, -2;
	add.s32 	%r255, %r38, 1;
	setp.lt.u32 	%p143, %r255, %r50;
	and.pred  	%p144, %p142, %p143;
	and.pred  	%p20, %p141, %p144;
	not.pred 	%p145, %p20;
	@%p145 bra 	$L__BB0_40;
	add.s32 	%r256, %r42, %r46;
	mul.lo.s32 	%r257, %r256, %r52;
	add.s32 	%r258, %r257, 2;
	cvt.u64.u32 	%rd113, %r258;
	add.s64 	%rd114, %rd1, %rd113;
	ld.global.u8 	%r259, [%rd114];
	add.s32 	%r260, %r257, 1;
	cvt.u64.u32 	%rd115, %r260;
	add.s64 	%rd116, %rd1, %rd115;
	ld.global.u8 	%r261, [%rd116];
	cvt.u64.u32 	%rd117, %r257;
	add.s64 	%rd118, %rd1, %rd117;
	ld.global.u8 	%r262, [%rd118];
	mul.lo.s32 	%r263, %r15, %r259;
	cvt.rn.f32.s32 	%f362, %r263;
	add.f32 	%f468, %f468, %f362;
	mul.lo.s32 	%r264, %r15, %r261;
	cvt.rn.f32.s32 	%f363, %r264;
	add.f32 	%f469, %f469, %f363;
	mul.lo.s32 	%r265, %r15, %r262;
	cvt.rn.f32.s32 	%f364, %r265;
	add.f32 	%f470, %f470, %f364;
$L__BB0_40:
	setp.gt.s32 	%p146, %r37, -3;
	setp.lt.u32 	%p147, %r43, %r51;
	and.pred  	%p148, %p146, %p147;
	setp.gt.s32 	%p149, %r38, -2;
	add.s32 	%r266, %r38, 1;
	setp.lt.u32 	%p150, %r266, %r50;
	and.pred  	%p151, %p149, %p150;
	and.pred  	%p21, %p148, %p151;
	not.pred 	%p152, %p21;
	@%p152 bra 	$L__BB0_42;
	add.s32 	%r267, %r43, %r46;
	mul.lo.s32 	%r268, %r267, %r52;
	add.s32 	%r269, %r268, 2;
	cvt.u64.u32 	%rd119, %r269;
	add.s64 	%rd120, %rd1, %rd119;
	ld.global.u8 	%r270, [%rd120];
	add.s32 	%r271, %r268, 1;
	cvt.u64.u32 	%rd121, %r271;
	add.s64 	%rd122, %rd1, %rd121;
	ld.global.u8 	%r272, [%rd122];
	cvt.u64.u32 	%rd123, %r268;
	add.s64 	%rd124, %rd1, %rd123;
	ld.global.u8 	%r273, [%rd124];
	ld.const.u32 	%r274, [mask+92];
	mul.lo.s32 	%r275, %r274, %r270;
	cvt.rn.f32.s32 	%f365, %r275;
	add.f32 	%f468, %f468, %f365;
	mul.lo.s32 	%r276, %r274, %r272;
	cvt.rn.f32.s32 	%f366, %r276;
	add.f32 	%f469, %f469, %f366;
	mul.lo.s32 	%r277, %r274, %r273;
	cvt.rn.f32.s32 	%f367, %r277;
	add.f32 	%f470, %f470, %f367;
$L__BB0_42:
	add.s32 	%r278, %r38, 2;
	setp.gt.s32 	%p153, %r38, -3;
	setp.lt.u32 	%p154, %r278, %r50;
	and.pred  	%p22, %p153, %p154;
	add.s32 	%r47, %r46, %r51;
	setp.gt.s32 	%p155, %r37, 1;
	setp.lt.u32 	%p156, %r40, %r51;
	and.pred  	%p157, %p155, %p156;
	and.pred  	%p23, %p157, %p22;
	not.pred 	%p158, %p23;
	@%p158 bra 	$L__BB0_44;
	add.s32 	%r279, %r40, %r47;
	mul.lo.s32 	%r280, %r279, %r52;
	add.s32 	%r281, %r280, 2;
	cvt.u64.u32 	%rd125, %r281;
	add.s64 	%rd126, %rd1, %rd125;
	ld.global.u8 	%r282, [%rd126];
	add.s32 	%r283, %r280, 1;
	cvt.u64.u32 	%rd127, %r283;
	add.s64 	%rd128, %rd1, %rd127;
	ld.global.u8 	%r284, [%rd128];
	cvt.u64.u32 	%rd129, %r280;
	add.s64 	%rd130, %rd1, %rd129;
	ld.global.u8 	%r285, [%rd130];
	ld.const.u32 	%r286, [mask+16];
	mul.lo.s32 	%r287, %r286, %r282;
	cvt.rn.f32.s32 	%f368, %r287;
	add.f32 	%f468, %f468, %f368;
	mul.lo.s32 	%r288, %r286, %r284;
	cvt.rn.f32.s32 	%f369, %r288;
	add.f32 	%f469, %f469, %f369;
	mul.lo.s32 	%r289, %r286, %r285;
	cvt.rn.f32.s32 	%f370, %r289;
	add.f32 	%f470, %f470, %f370;
$L__BB0_44:
	setp.gt.s32 	%p159, %r37, 0;
	setp.lt.u32 	%p160, %r41, %r51;
	and.pred  	%p161, %p159, %p160;
	and.pred  	%p24, %p161, %p22;
	not.pred 	%p162, %p24;
	@%p162 bra 	$L__BB0_46;
	add.s32 	%r290, %r41, %r47;
	mul.lo.s32 	%r291, %r290, %r52;
	add.s32 	%r292, %r291, 2;
	cvt.u64.u32 	%rd131, %r292;
	add.s64 	%rd132, %rd1, %rd131;
	ld.global.u8 	%r293, [%rd132];
	add.s32 	%r294, %r291, 1;
	cvt.u64.u32 	%rd133, %r294;
	add.s64 	%rd134, %rd1, %rd133;
	ld.global.u8 	%r295, [%rd134];
	cvt.u64.u32 	%rd135, %r291;
	add.s64 	%rd136, %rd1, %rd135;
	ld.global.u8 	%r296, [%rd136];
	ld.const.u32 	%r297, [mask+36];
	mul.lo.s32 	%r298, %r297, %r293;
	cvt.rn.f32.s32 	%f371, %r298;
	add.f32 	%f468, %f468, %f371;
	mul.lo.s32 	%r299, %r297, %r295;
	cvt.rn.f32.s32 	%f372, %r299;
	add.f32 	%f469, %f469, %f372;
	mul.lo.s32 	%r300, %r297, %r296;
	cvt.rn.f32.s32 	%f373, %r300;
	add.f32 	%f470, %f470, %f373;
$L__BB0_46:
	setp.gt.s32 	%p163, %r37, -1;
	and.pred  	%p25, %p163, %p22;
	not.pred 	%p164, %p25;
	@%p164 bra 	$L__BB0_48;
	add.s32 	%r301, %r37, %r47;
	mul.lo.s32 	%r302, %r301, %r52;
	add.s32 	%r303, %r302, 2;
	cvt.u64.u32 	%rd137, %r303;
	add.s64 	%rd138, %rd1, %rd137;
	ld.global.u8 	%r304, [%rd138];
	add.s32 	%r305, %r302, 1;
	cvt.u64.u32 	%rd139, %r305;
	add.s64 	%rd140, %rd1, %rd139;
	ld.global.u8 	%r306, [%rd140];
	cvt.u64.u32 	%rd141, %r302;
	add.s64 	%rd142, %rd1, %rd141;
	ld.global.u8 	%r307, [%rd142];
	ld.const.u32 	%r308, [mask+56];
	mul.lo.s32 	%r309, %r308, %r304;
	cvt.rn.f32.s32 	%f374, %r309;
	add.f32 	%f468, %f468, %f374;
	mul.lo.s32 	%r310, %r308, %r306;
	cvt.rn.f32.s32 	%f375, %r310;
	add.f32 	%f469, %f469, %f375;
	mul.lo.s32 	%r311, %r308, %r307;
	cvt.rn.f32.s32 	%f376, %r311;
	add.f32 	%f470, %f470, %f376;
$L__BB0_48:
	setp.gt.s32 	%p165, %r37, -2;
	setp.lt.u32 	%p166, %r42, %r51;
	and.pred  	%p167, %p165, %p166;
	and.pred  	%p26, %p167, %p22;
	not.pred 	%p168, %p26;
	@%p168 bra 	$L__BB0_50;
	add.s32 	%r312, %r42, %r47;
	mul.lo.s32 	%r313, %r312, %r52;
	add.s32 	%r314, %r313, 2;
	cvt.u64.u32 	%rd143, %r314;
	add.s64 	%rd144, %rd1, %rd143;
	ld.global.u8 	%r315, [%rd144];
	add.s32 	%r316, %r313, 1;
	cvt.u64.u32 	%rd145, %r316;
	add.s64 	%rd146, %rd1, %rd145;
	ld.global.u8 	%r317, [%rd146];
	cvt.u64.u32 	%rd147, %r313;
	add.s64 	%rd148, %rd1, %rd147;
	ld.global.u8 	%r318, [%rd148];
	ld.const.u32 	%r319, [mask+76];
	mul.lo.s32 	%r320, %r319, %r315;
	cvt.rn.f32.s32 	%f377, %r320;
	add.f32 	%f468, %f468, %f377;
	mul.lo.s32 	%r321, %r319, %r317;
	cvt.rn.f32.s32 	%f378, %r321;
	add.f32 	%f469, %f469, %f378;
	mul.lo.s32 	%r322, %r319, %r318;
	cvt.rn.f32.s32 	%f379, %r322;
	add.f32 	%f470, %f470, %f379;
$L__BB0_50:
	setp.gt.s32 	%p169, %r37, -3;
	setp.lt.u32 	%p170, %r43, %r51;
	and.pred  	%p171, %p169, %p170;
	and.pred  	%p27, %p171, %p22;
	not.pred 	%p172, %p27;
	@%p172 bra 	$L__BB0_52;
	add.s32 	%r323, %r43, %r47;
	mul.lo.s32 	%r324, %r323, %r52;
	add.s32 	%r325, %r324, 2;
	cvt.u64.u32 	%rd149, %r325;
	add.s64 	%rd150, %rd1, %rd149;
	ld.global.u8 	%r326, [%rd150];
	add.s32 	%r327, %r324, 1;
	cvt.u64.u32 	%rd151, %r327;
	add.s64 	%rd152, %rd1, %rd151;
	ld.global.u8 	%r328, [%rd152];
	cvt.u64.u32 	%rd153, %r324;
	add.s64 	%rd154, %rd1, %rd153;
	ld.global.u8 	%r329, [%rd154];
	ld.const.u32 	%r330, [mask+96];
	mul.lo.s32 	%r331, %r330, %r326;
	cvt.rn.f32.s32 	%f380, %r331;
	add.f32 	%f468, %f468, %f380;
	mul.lo.s32 	%r332, %r330, %r328;
	cvt.rn.f32.s32 	%f381, %r332;
	add.f32 	%f469, %f469, %f381;
	mul.lo.s32 	%r333, %r330, %r329;
	cvt.rn.f32.s32 	%f382, %r333;
	add.f32 	%f470, %f470, %f382;
$L__BB0_52:
	mov.f32 	%f543, 0f00000000;
	mov.f32 	%f544, %f543;
	mov.f32 	%f545, %f543;
	@%p35 bra 	$L__BB0_54;
	add.s32 	%r334, %r40, %r39;
	mul.lo.s32 	%r335, %r334, %r52;
	add.s32 	%r336, %r335, 2;
	cvt.u64.u32 	%rd155, %r336;
	add.s64 	%rd156, %rd1, %rd155;
	ld.global.u8 	%r337, [%rd156];
	add.s32 	%r338, %r335, 1;
	cvt.u64.u32 	%rd157, %r338;
	add.s64 	%rd158, %rd1, %rd157;
	ld.global.u8 	%r339, [%rd158];
	cvt.u64.u32 	%rd159, %r335;
	add.s64 	%rd160, %rd1, %rd159;
	ld.global.u8 	%r340, [%rd160];
	mul.lo.s32 	%r341, %r16, %r337;
	cvt.rn.f32.s32 	%f543, %r341;
	mul.lo.s32 	%r342, %r16, %r339;
	cvt.rn.f32.s32 	%f544, %r342;
	mul.lo.s32 	%r343, %r16, %r340;
	cvt.rn.f32.s32 	%f545, %r343;
$L__BB0_54:
	@%p39 bra 	$L__BB0_56;
	add.s32 	%r344, %r41, %r39;
	mul.lo.s32 	%r345, %r344, %r52;
	add.s32 	%r346, %r345, 2;
	cvt.u64.u32 	%rd161, %r346;
	add.s64 	%rd162, %rd1, %rd161;
	ld.global.u8 	%r347, [%rd162];
	add.s32 	%r348, %r345, 1;
	cvt.u64.u32 	%rd163, %r348;
	add.s64 	%rd164, %rd1, %rd163;
	ld.global.u8 	%r349, [%rd164];
	cvt.u64.u32 	%rd165, %r345;
	add.s64 	%rd166, %rd1, %rd165;
	ld.global.u8 	%r350, [%rd166];
	mul.lo.s32 	%r351, %r17, %r347;
	cvt.rn.f32.s32 	%f384, %r351;
	add.f32 	%f543, %f543, %f384;
	mul.lo.s32 	%r352, %r17, %r349;
	cvt.rn.f32.s32 	%f385, %r352;
	add.f32 	%f544, %f544, %f385;
	mul.lo.s32 	%r353, %r17, %r350;
	cvt.rn.f32.s32 	%f386, %r353;
	add.f32 	%f545, %f545, %f386;
$L__BB0_56:
	@%p41 bra 	$L__BB0_58;
	add.s32 	%r354, %r37, %r39;
	mul.lo.s32 	%r355, %r354, %r52;
	add.s32 	%r356, %r355, 2;
	cvt.u64.u32 	%rd167, %r356;
	add.s64 	%rd168, %rd1, %rd167;
	ld.global.u8 	%r357, [%rd168];
	add.s32 	%r358, %r355, 1;
	cvt.u64.u32 	%rd169, %r358;
	add.s64 	%rd170, %rd1, %rd169;
	ld.global.u8 	%r359, [%rd170];
	cvt.u64.u32 	%rd171, %r355;
	add.s64 	%rd172, %rd1, %rd171;
	ld.global.u8 	%r360, [%rd172];
	mul.lo.s32 	%r361, %r18, %r357;
	cvt.rn.f32.s32 	%f387, %r361;
	add.f32 	%f543, %f543, %f387;
	mul.lo.s32 	%r362, %r18, %r359;
	cvt.rn.f32.s32 	%f388, %r362;
	add.f32 	%f544, %f544, %f388;
	mul.lo.s32 	%r363, %r18, %r360;
	cvt.rn.f32.s32 	%f389, %r363;
	add.f32 	%f545, %f545, %f389;
$L__BB0_58:
	@%p48 bra 	$L__BB0_60;
	add.s32 	%r364, %r42, %r39;
	mul.lo.s32 	%r365, %r364, %r52;
	add.s32 	%r366, %r365, 2;
	cvt.u64.u32 	%rd173, %r366;
	add.s64 	%rd174, %rd1, %rd173;
	ld.global.u8 	%r367, [%rd174];
	add.s32 	%r368, %r365, 1;
	cvt.u64.u32 	%rd175, %r368;
	add.s64 	%rd176, %rd1, %rd175;
	ld.global.u8 	%r369, [%rd176];
	cvt.u64.u32 	%rd177, %r365;
	add.s64 	%rd178, %rd1, %rd177;
	ld.global.u8 	%r370, [%rd178];
	mul.lo.s32 	%r371, %r19, %r367;
	cvt.rn.f32.s32 	%f390, %r371;
	add.f32 	%f543, %f543, %f390;
	mul.lo.s32 	%r372, %r19, %r369;
	cvt.rn.f32.s32 	%f391, %r372;
	add.f32 	%f544, %f544, %f391;
	mul.lo.s32 	%r373, %r19, %r370;
	cvt.rn.f32.s32 	%f392, %r373;
	add.f32 	%f545, %f545, %f392;
$L__BB0_60:
	@%p55 bra 	$L__BB0_62;
	add.s32 	%r374, %r43, %r39;
	mul.lo.s32 	%r375, %r374, %r52;
	add.s32 	%r376, %r375, 2;
	cvt.u64.u32 	%rd179, %r376;
	add.s64 	%rd180, %rd1, %rd179;
	ld.global.u8 	%r377, [%rd180];
	add.s32 	%r378, %r375, 1;
	cvt.u64.u32 	%rd181, %r378;
	add.s64 	%rd182, %rd1, %rd181;
	ld.global.u8 	%r379, [%rd182];
	cvt.u64.u32 	%rd183, %r375;
	add.s64 	%rd184, %rd1, %rd183;
	ld.global.u8 	%r380, [%rd184];
	mul.lo.s32 	%r381, %r20, %r377;
	cvt.rn.f32.s32 	%f393, %r381;
	add.f32 	%f543, %f543, %f393;
	mul.lo.s32 	%r382, %r20, %r379;
	cvt.rn.f32.s32 	%f394, %r382;
	add.f32 	%f544, %f544, %f394;
	mul.lo.s32 	%r383, %r20, %r380;
	cvt.rn.f32.s32 	%f395, %r383;
	add.f32 	%f545, %f545, %f395;
$L__BB0_62:
	@%p62 bra 	$L__BB0_64;
	add.s32 	%r384, %r40, %r44;
	mul.lo.s32 	%r385, %r384, %r52;
	add.s32 	%r386, %r385, 2;
	cvt.u64.u32 	%rd185, %r386;
	add.s64 	%rd186, %rd1, %rd185;
	ld.global.u8 	%r387, [%rd186];
	add.s32 	%r388, %r385, 1;
	cvt.u64.u32 	%rd187, %r388;
	add.s64 	%rd188, %rd1, %rd187;
	ld.global.u8 	%r389, [%rd188];
	cvt.u64.u32 	%rd189, %r385;
	add.s64 	%rd190, %rd1, %rd189;
	ld.global.u8 	%r390, [%rd190];
	mul.lo.s32 	%r391, %r21, %r387;
	cvt.rn.f32.s32 	%f396, %r391;
	add.f32 	%f543, %f543, %f396;
	mul.lo.s32 	%r392, %r21, %r389;
	cvt.rn.f32.s32 	%f397, %r392;
	add.f32 	%f544, %f544, %f397;
	mul.lo.s32 	%r393, %r21, %r390;
	cvt.rn.f32.s32 	%f398, %r393;
	add.f32 	%f545, %f545, %f398;
$L__BB0_64:
	@%p69 bra 	$L__BB0_66;
	add.s32 	%r394, %r41, %r44;
	mul.lo.s32 	%r395, %r394, %r52;
	add.s32 	%r396, %r395, 2;
	cvt.u64.u32 	%rd191, %r396;
	add.s64 	%rd192, %rd1, %rd191;
	ld.global.u8 	%r397, [%rd192];
	add.s32 	%r398, %r395, 1;
	cvt.u64.u32 	%rd193, %r398;
	add.s64 	%rd194, %rd1, %rd193;
	ld.global.u8 	%r399, [%rd194];
	cvt.u64.u32 	%rd195, %r395;
	add.s64 	%rd196, %rd1, %rd195;
	ld.global.u8 	%r400, [%rd196];
	mul.lo.s32 	%r401, %r22, %r397;
	cvt.rn.f32.s32 	%f399, %r401;
	add.f32 	%f543, %f543, %f399;
	mul.lo.s32 	%r402, %r22, %r399;
	cvt.rn.f32.s32 	%f400, %r402;
	add.f32 	%f544, %f544, %f400;
	mul.lo.s32 	%r403, %r22, %r400;
	cvt.rn.f32.s32 	%f401, %r403;
	add.f32 	%f545, %f545, %f401;
$L__BB0_66:
	@%p74 bra 	$L__BB0_68;
	add.s32 	%r404, %r37, %r44;
	mul.lo.s32 	%r405, %r404, %r52;
	add.s32 	%r406, %r405, 2;
	cvt.u64.u32 	%rd197, %r406;
	add.s64 	%rd198, %rd1, %rd197;
	ld.global.u8 	%r407, [%rd198];
	add.s32 	%r408, %r405, 1;
	cvt.u64.u32 	%rd199, %r408;
	add.s64 	%rd200, %rd1, %rd199;
	ld.global.u8 	%r409, [%rd200];
	cvt.u64.u32 	%rd201, %r405;
	add.s64 	%rd202, %rd1, %rd201;
	ld.global.u8 	%r410, [%rd202];
	mul.lo.s32 	%r411, %r23, %r407;
	cvt.rn.f32.s32 	%f402, %r411;
	add.f32 	%f543, %f543, %f402;
	mul.lo.s32 	%r412, %r23, %r409;
	cvt.rn.f32.s32 	%f403, %r412;
	add.f32 	%f544, %f544, %f403;
	mul.lo.s32 	%r413, %r23, %r410;
	cvt.rn.f32.s32 	%f404, %r413;
	add.f32 	%f545, %f545, %f404;
$L__BB0_68:
	@%p81 bra 	$L__BB0_70;
	add.s32 	%r414, %r42, %r44;
	mul.lo.s32 	%r415, %r414, %r52;
	add.s32 	%r416, %r415, 2;
	cvt.u64.u32 	%rd203, %r416;
	add.s64 	%rd204, %rd1, %rd203;
	ld.global.u8 	%r417, [%rd204];
	add.s32 	%r418, %r415, 1;
	cvt.u64.u32 	%rd205, %r418;
	add.s64 	%rd206, %rd1, %rd205;
	ld.global.u8 	%r419, [%rd206];
	cvt.u64.u32 	%rd207, %r415;
	add.s64 	%rd208, %rd1, %rd207;
	ld.global.u8 	%r420, [%rd208];
	mul.lo.s32 	%r421, %r24, %r417;
	cvt.rn.f32.s32 	%f405, %r421;
	add.f32 	%f543, %f543, %f405;
	mul.lo.s32 	%r422, %r24, %r419;
	cvt.rn.f32.s32 	%f406, %r422;
	add.f32 	%f544, %f544, %f406;
	mul.lo.s32 	%r423, %r24, %r420;
	cvt.rn.f32.s32 	%f407, %r423;
	add.f32 	%f545, %f545, %f407;
$L__BB0_70:
	@%p88 bra 	$L__BB0_72;
	add.s32 	%r424, %r43, %r44;
	mul.lo.s32 	%r425, %r424, %r52;
	add.s32 	%r426, %r425, 2;
	cvt.u64.u32 	%rd209, %r426;
	add.s64 	%rd210, %rd1, %rd209;
	ld.global.u8 	%r427, [%rd210];
	add.s32 	%r428, %r425, 1;
	cvt.u64.u32 	%rd211, %r428;
	add.s64 	%rd212, %rd1, %rd211;
	ld.global.u8 	%r429, [%rd212];
	cvt.u64.u32 	%rd213, %r425;
	add.s64 	%rd214, %rd1, %rd213;
	ld.global.u8 	%r430, [%rd214];
	mul.lo.s32 	%r431, %r25, %r427;
	cvt.rn.f32.s32 	%f408, %r431;
	add.f32 	%f543, %f543, %f408;
	mul.lo.s32 	%r432, %r25, %r429;
	cvt.rn.f32.s32 	%f409, %r432;
	add.f32 	%f544, %f544, %f409;
	mul.lo.s32 	%r433, %r25, %r430;
	cvt.rn.f32.s32 	%f410, %r433;
	add.f32 	%f545, %f545, %f410;
$L__BB0_72:
	@%p95 bra 	$L__BB0_74;
	add.s32 	%r434, %r40, %r45;
	mul.lo.s32 	%r435, %r434, %r52;
	add.s32 	%r436, %r435, 2;
	cvt.u64.u32 	%rd215, %r436;
	add.s64 	%rd216, %rd1, %rd215;
	ld.global.u8 	%r437, [%rd216];
	add.s32 	%r438, %r435, 1;
	cvt.u64.u32 	%rd217, %r438;
	add.s64 	%rd218, %rd1, %rd217;
	ld.global.u8 	%r439, [%rd218];
	cvt.u64.u32 	%rd219, %r435;
	add.s64 	%rd220, %rd1, %rd219;
	ld.global.u8 	%r440, [%rd220];
	mul.lo.s32 	%r441, %r26, %r437;
	cvt.rn.f32.s32 	%f411, %r441;
	add.f32 	%f543, %f543, %f411;
	mul.lo.s32 	%r442, %r26, %r439;
	cvt.rn.f32.s32 	%f412, %r442;
	add.f32 	%f544, %f544, %f412;
	mul.lo.s32 	%r443, %r26, %r440;
	cvt.rn.f32.s32 	%f413, %r443;
	add.f32 	%f545, %f545, %f413;
$L__BB0_74:
	@%p102 bra 	$L__BB0_76;
	add.s32 	%r444, %r41, %r45;
	mul.lo.s32 	%r445, %r444, %r52;
	add.s32 	%r446, %r445, 2;
	cvt.u64.u32 	%rd221, %r446;
	add.s64 	%rd222, %rd1, %rd221;
	ld.global.u8 	%r447, [%rd222];
	add.s32 	%r448, %r445, 1;
	cvt.u64.u32 	%rd223, %r448;
	add.s64 	%rd224, %rd1, %rd223;
	ld.global.u8 	%r449, [%rd224];
	cvt.u64.u32 	%rd225, %r445;
	add.s64 	%rd226, %rd1, %rd225;
	ld.global.u8 	%r450, [%rd226];
	mul.lo.s32 	%r451, %r27, %r447;
	cvt.rn.f32.s32 	%f414, %r451;
	add.f32 	%f543, %f543, %f414;
	mul.lo.s32 	%r452, %r27, %r449;
	cvt.rn.f32.s32 	%f415, %r452;
	add.f32 	%f544, %f544, %f415;
	mul.lo.s32 	%r453, %r27, %r450;
	cvt.rn.f32.s32 	%f416, %r453;
	add.f32 	%f545, %f545, %f416;
$L__BB0_76:
	@%p105 bra 	$L__BB0_78;
	add.s32 	%r454, %r37, %r45;
	mul.lo.s32 	%r455, %r454, %r52;
	add.s32 	%r456, %r455, 2;
	cvt.u64.u32 	%rd227, %r456;
	add.s64 	%rd228, %rd1, %rd227;
	ld.global.u8 	%r457, [%rd228];
	add.s32 	%r458, %r455, 1;
	cvt.u64.u32 	%rd229, %r458;
	add.s64 	%rd230, %rd1, %rd229;
	ld.global.u8 	%r459, [%rd230];
	cvt.u64.u32 	%rd231, %r455;
	add.s64 	%rd232, %rd1, %rd231;
	ld.global.u8 	%r460, [%rd232];
	mul.lo.s32 	%r461, %r28, %r457;
	cvt.rn.f32.s32 	%f417, %r461;
	add.f32 	%f543, %f543, %f417;
	mul.lo.s32 	%r462, %r28, %r459;
	cvt.rn.f32.s32 	%f418, %r462;
	add.f32 	%f544, %f544, %f418;
	mul.lo.s32 	%r463, %r28, %r460;
	cvt.rn.f32.s32 	%f419, %r463;
	add.f32 	%f545, %f545, %f419;
$L__BB0_78:
	@%p112 bra 	$L__BB0_80;
	add.s32 	%r464, %r42, %r45;
	mul.lo.s32 	%r465, %r464, %r52;
	add.s32 	%r466, %r465, 2;
	cvt.u64.u32 	%rd233, %r466;
	add.s64 	%rd234, %rd1, %rd233;
	ld.global.u8 	%r467, [%rd234];
	add.s32 	%r468, %r465, 1;
	cvt.u64.u32 	%rd235, %r468;
	add.s64 	%rd236, %rd1, %rd235;
	ld.global.u8 	%r469, [%rd236];
	cvt.u64.u32 	%rd237, %r465;
	add.s64 	%rd238, %rd1, %rd237;
	ld.global.u8 	%r470, [%rd238];
	mul.lo.s32 	%r471, %r29, %r467;
	cvt.rn.f32.s32 	%f420, %r471;
	add.f32 	%f543, %f543, %f420;
	mul.lo.s32 	%r472, %r29, %r469;
	cvt.rn.f32.s32 	%f421, %r472;
	add.f32 	%f544, %f544, %f421;
	mul.lo.s32 	%r473, %r29, %r470;
	cvt.rn.f32.s32 	%f422, %r473;
	add.f32 	%f545, %f545, %f422;
$L__BB0_80:
	@%p119 bra 	$L__BB0_82;
	add.s32 	%r474, %r43, %r45;
	mul.lo.s32 	%r475, %r474, %r52;
	add.s32 	%r476, %r475, 2;
	cvt.u64.u32 	%rd239, %r476;
	add.s64 	%rd240, %rd1, %rd239;
	ld.global.u8 	%r477, [%rd240];
	add.s32 	%r478, %r475, 1;
	cvt.u64.u32 	%rd241, %r478;
	add.s64 	%rd242, %rd1, %rd241;
	ld.global.u8 	%r479, [%rd242];
	cvt.u64.u32 	%rd243, %r475;
	add.s64 	%rd244, %rd1, %rd243;
	ld.global.u8 	%r480, [%rd244];
	mul.lo.s32 	%r481, %r30, %r477;
	cvt.rn.f32.s32 	%f423, %r481;
	add.f32 	%f543, %f543, %f423;
	mul.lo.s32 	%r482, %r30, %r479;
	cvt.rn.f32.s32 	%f424, %r482;
	add.f32 	%f544, %f544, %f424;
	mul.lo.s32 	%r483, %r30, %r480;
	cvt.rn.f32.s32 	%f425, %r483;
	add.f32 	%f545, %f545, %f425;
$L__BB0_82:
	@%p126 bra 	$L__BB0_84;
	add.s32 	%r484, %r40, %r46;
	mul.lo.s32 	%r485, %r484, %r52;
	add.s32 	%r486, %r485, 2;
	cvt.u64.u32 	%rd245, %r486;
	add.s64 	%rd246, %rd1, %rd245;
	ld.global.u8 	%r487, [%rd246];
	add.s32 	%r488, %r485, 1;
	cvt.u64.u32 	%rd247, %r488;
	add.s64 	%rd248, %rd1, %rd247;
	ld.global.u8 	%r489, [%rd248];
	cvt.u64.u32 	%rd249, %r485;
	add.s64 	%rd250, %rd1, %rd249;
	ld.global.u8 	%r490, [%rd250];
	mul.lo.s32 	%r491, %r31, %r487;
	cvt.rn.f32.s32 	%f426, %r491;
	add.f32 	%f543, %f543, %f426;
	mul.lo.s32 	%r492, %r31, %r489;
	cvt.rn.f32.s32 	%f427, %r492;
	add.f32 	%f544, %f544, %f427;
	mul.lo.s32 	%r493, %r31, %r490;
	cvt.rn.f32.s32 	%f428, %r493;
	add.f32 	%f545, %f545, %f428;
$L__BB0_84:
	@%p133 bra 	$L__BB0_86;
	add.s32 	%r494, %r41, %r46;
	mul.lo.s32 	%r495, %r494, %r52;
	add.s32 	%r496, %r495, 2;
	cvt.u64.u32 	%rd251, %r496;
	add.s64 	%rd252, %rd1, %rd251;
	ld.global.u8 	%r497, [%rd252];
	add.s32 	%r498, %r495, 1;
	cvt.u64.u32 	%rd253, %r498;
	add.s64 	%rd254, %rd1, %rd253;
	ld.global.u8 	%r499, [%rd254];
	cvt.u64.u32 	%rd255, %r495;
	add.s64 	%rd256, %rd1, %rd255;
	ld.global.u8 	%r500, [%rd256];
	mul.lo.s32 	%r501, %r32, %r497;
	cvt.rn.f32.s32 	%f429, %r501;
	add.f32 	%f543, %f543, %f429;
	mul.lo.s32 	%r502, %r32, %r499;
	cvt.rn.f32.s32 	%f430, %r502;
	add.f32 	%f544, %f544, %f430;
	mul.lo.s32 	%r503, %r32, %r500;
	cvt.rn.f32.s32 	%f431, %r503;
	add.f32 	%f545, %f545, %f431;
$L__BB0_86:
	@%p138 bra 	$L__BB0_88;
	add.s32 	%r504, %r37, %r46;
	mul.lo.s32 	%r505, %r504, %r52;
	add.s32 	%r506, %r505, 2;
	cvt.u64.u32 	%rd257, %r506;
	add.s64 	%rd258, %rd1, %rd257;
	ld.global.u8 	%r507, [%rd258];
	add.s32 	%r508, %r505, 1;
	cvt.u64.u32 	%rd259, %r508;
	add.s64 	%rd260, %rd1, %rd259;
	ld.global.u8 	%r509, [%rd260];
	cvt.u64.u32 	%rd261, %r505;
	add.s64 	%rd262, %rd1, %rd261;
	ld.global.u8 	%r510, [%rd262];
	mul.lo.s32 	%r511, %r33, %r507;
	cvt.rn.f32.s32 	%f432, %r511;
	add.f32 	%f543, %f543, %f432;
	mul.lo.s32 	%r512, %r33, %r509;
	cvt.rn.f32.s32 	%f433, %r512;
	add.f32 	%f544, %f544, %f433;
	mul.lo.s32 	%r513, %r33, %r510;
	cvt.rn.f32.s32 	%f434, %r513;
	add.f32 	%f545, %f545, %f434;
$L__BB0_88:
	@%p145 bra 	$L__BB0_90;
	add.s32 	%r514, %r42, %r46;
	mul.lo.s32 	%r515, %r514, %r52;
	add.s32 	%r516, %r515, 2;
	cvt.u64.u32 	%rd263, %r516;
	add.s64 	%rd264, %rd1, %rd263;
	ld.global.u8 	%r517, [%rd264];
	add.s32 	%r518, %r515, 1;
	cvt.u64.u32 	%rd265, %r518;
	add.s64 	%rd266, %rd1, %rd265;
	ld.global.u8 	%r519, [%rd266];
	cvt.u64.u32 	%rd267, %r515;
	add.s64 	%rd268, %rd1, %rd267;
	ld.global.u8 	%r520, [%rd268];
	mul.lo.s32 	%r521, %r34, %r517;
	cvt.rn.f32.s32 	%f435, %r521;
	add.f32 	%f543, %f543, %f435;
	mul.lo.s32 	%r522, %r34, %r519;
	cvt.rn.f32.s32 	%f436, %r522;
	add.f32 	%f544, %f544, %f436;
	mul.lo.s32 	%r523, %r34, %r520;
	cvt.rn.f32.s32 	%f437, %r523;
	add.f32 	%f545, %f545, %f437;
$L__BB0_90:
	@%p152 bra 	$L__BB0_92;
	add.s32 	%r524, %r43, %r46;
	mul.lo.s32 	%r525, %r524, %r52;
	add.s32 	%r526, %r525, 2;
	cvt.u64.u32 	%rd269, %r526;
	add.s64 	%rd270, %rd1, %rd269;
	ld.global.u8 	%r527, [%rd270];
	add.s32 	%r528, %r525, 1;
	cvt.u64.u32 	%rd271, %r528;
	add.s64 	%rd272, %rd1, %rd271;
	ld.global.u8 	%r529, [%rd272];
	cvt.u64.u32 	%rd273, %r525;
	add.s64 	%rd274, %rd1, %rd273;
	ld.global.u8 	%r530, [%rd274];
	mul.lo.s32 	%r531, %r35, %r527;
	cvt.rn.f32.s32 	%f438, %r531;
	add.f32 	%f543, %f543, %f438;
	mul.lo.s32 	%r532, %r35, %r529;
	cvt.rn.f32.s32 	%f439, %r532;
	add.f32 	%f544, %f544, %f439;
	mul.lo.s32 	%r533, %r35, %r530;
	cvt.rn.f32.s32 	%f440, %r533;
	add.f32 	%f545, %f545, %f440;
$L__BB0_92:
	@%p158 bra 	$L__BB0_94;
	add.s32 	%r534, %r40, %r47;
	mul.lo.s32 	%r535, %r534, %r52;
	add.s32 	%r536, %r535, 2;
	cvt.u64.u32 	%rd275, %r536;
	add.s64 	%rd276, %rd1, %rd275;
	ld.global.u8 	%r537, [%rd276];
	add.s32 	%r538, %r535, 1;
	cvt.u64.u32 	%rd277, %r538;
	add.s64 	%rd278, %rd1, %rd277;
	ld.global.u8 	%r539, [%rd278];
	cvt.u64.u32 	%rd279, %r535;
	add.s64 	%rd280, %rd1, %rd279;
	ld.global.u8 	%r540, [%rd280];
	ld.const.u32 	%r541, [mask+116];
	mul.lo.s32 	%r542, %r541, %r537;
	cvt.rn.f32.s32 	%f441, %r542;
	add.f32 	%f543, %f543, %f441;
	mul.lo.s32 	%r543, %r541, %r539;
	cvt.rn.f32.s32 	%f442, %r543;
	add.f32 	%f544, %f544, %f442;
	mul.lo.s32 	%r544, %r541, %r540;
	cvt.rn.f32.s32 	%f443, %r544;
	add.f32 	%f545, %f545, %f443;
$L__BB0_94:
	@%p162 bra 	$L__BB0_96;
	add.s32 	%r545, %r41, %r47;
	mul.lo.s32 	%r546, %r545, %r52;
	add.s32 	%r547, %r546, 2;
	cvt.u64.u32 	%rd281, %r547;
	add.s64 	%rd282, %rd1, %rd281;
	ld.global.u8 	%r548, [%rd282];
	add.s32 	%r549, %r546, 1;
	cvt.u64.u32 	%rd283, %r549;
	add.s64 	%rd284, %rd1, %rd283;
	ld.global.u8 	%r550, [%rd284];
	cvt.u64.u32 	%rd285, %r546;
	add.s64 	%rd286, %rd1, %rd285;
	ld.global.u8 	%r551, [%rd286];
	ld.const.u32 	%r552, [mask+136];
	mul.lo.s32 	%r553, %r552, %r548;
	cvt.rn.f32.s32 	%f444, %r553;
	add.f32 	%f543, %f543, %f444;
	mul.lo.s32 	%r554, %r552, %r550;
	cvt.rn.f32.s32 	%f445, %r554;
	add.f32 	%f544, %f544, %f445;
	mul.lo.s32 	%r555, %r552, %r551;
	cvt.rn.f32.s32 	%f446, %r555;
	add.f32 	%f545, %f545, %f446;
$L__BB0_96:
	@%p164 bra 	$L__BB0_98;
	add.s32 	%r556, %r37, %r47;
	mul.lo.s32 	%r557, %r556, %r52;
	add.s32 	%r558, %r557, 2;
	cvt.u64.u32 	%rd287, %r558;
	add.s64 	%rd288, %rd1, %rd287;
	ld.global.u8 	%r559, [%rd288];
	add.s32 	%r560, %r557, 1;
	cvt.u64.u32 	%rd289, %r560;
	add.s64 	%rd290, %rd1, %rd289;
	ld.global.u8 	%r561, [%rd290];
	cvt.u64.u32 	%rd291, %r557;
	add.s64 	%rd292, %rd1, %rd291;
	ld.global.u8 	%r562, [%rd292];
	ld.const.u32 	%r563, [mask+156];
	mul.lo.s32 	%r564, %r563, %r559;
	cvt.rn.f32.s32 	%f447, %r564;
	add.f32 	%f543, %f543, %f447;
	mul.lo.s32 	%r565, %r563, %r561;
	cvt.rn.f32.s32 	%f448, %r565;
	add.f32 	%f544, %f544, %f448;
	mul.lo.s32 	%r566, %r563, %r562;
	cvt.rn.f32.s32 	%f449, %r566;
	add.f32 	%f545, %f545, %f449;
$L__BB0_98:
	@%p168 bra 	$L__BB0_100;
	add.s32 	%r567, %r42, %r47;
	mul.lo.s32 	%r568, %r567, %r52;
	add.s32 	%r569, %r568, 2;
	cvt.u64.u32 	%rd293, %r569;
	add.s64 	%rd294, %rd1, %rd293;
	ld.global.u8 	%r570, [%rd294];
	add.s32 	%r571, %r568, 1;
	cvt.u64.u32 	%rd295, %r571;
	add.s64 	%rd296, %rd1, %rd295;
	ld.global.u8 	%r572, [%rd296];
	cvt.u64.u32 	%rd297, %r568;
	add.s64 	%rd298, %rd1, %rd297;
	ld.global.u8 	%r573, [%rd298];
	ld.const.u32 	%r574, [mask+176];
	mul.lo.s32 	%r575, %r574, %r570;
	cvt.rn.f32.s32 	%f450, %r575;
	add.f32 	%f543, %f543, %f450;
	mul.lo.s32 	%r576, %r574, %r572;
	cvt.rn.f32.s32 	%f451, %r576;
	add.f32 	%f544, %f544, %f451;
	mul.lo.s32 	%r577, %r574, %r573;
	cvt.rn.f32.s32 	%f452, %r577;
	add.f32 	%f545, %f545, %f452;
$L__BB0_100:
	@%p172 bra 	$L__BB0_102;
	add.s32 	%r578, %r43, %r47;
	mul.lo.s32 	%r579, %r578, %r52;
	add.s32 	%r580, %r579, 2;
	cvt.u64.u32 	%rd299, %r580;
	add.s64 	%rd300, %rd1, %rd299;
	ld.global.u8 	%r581, [%rd300];
	add.s32 	%r582, %r579, 1;
	cvt.u64.u32 	%rd301, %r582;
	add.s64 	%rd302, %rd1, %rd301;
	ld.global.u8 	%r583, [%rd302];
	cvt.u64.u32 	%rd303, %r579;
	add.s64 	%rd304, %rd1, %rd303;
	ld.global.u8 	%r584, [%rd304];
	ld.const.u32 	%r585, [mask+196];
	mul.lo.s32 	%r586, %r585, %r581;
	cvt.rn.f32.s32 	%f453, %r586;
	add.f32 	%f543, %f543, %f453;
	mul.lo.s32 	%r587, %r585, %r583;
	cvt.rn.f32.s32 	%f454, %r587;
	add.f32 	%f544, %f544, %f454;
	mul.lo.s32 	%r588, %r585, %r584;
	cvt.rn.f32.s32 	%f455, %r588;
	add.f32 	%f545, %f545, %f455;
$L__BB0_102:
	fma.rn.f32 	%f457, %f468, %f468, 0f00000000;
	fma.rn.f32 	%f458, %f469, %f469, 0f00000000;
	fma.rn.f32 	%f459, %f470, %f470, 0f00000000;
	fma.rn.f32 	%f301, %f543, %f543, %f457;
	fma.rn.f32 	%f302, %f544, %f544, %f458;
	fma.rn.f32 	%f303, %f545, %f545, %f459;
	setp.gt.f32 	%p198, %f301, 0f4A7E0100;
	mov.f32 	%f615, 0f437F0000;
	@%p198 bra 	$L__BB0_104;
	sqrt.rn.f32 	%f460, %f301;
	mul.f32 	%f615, %f460, 0f3E000000;
$L__BB0_104:
	cvt.rzi.u32.f32 	%r589, %f615;
	add.s32 	%r590, %r45, %r37;
	mul.lo.s32 	%r48, %r590, %r52;
	add.s32 	%r591, %r48, 2;
	cvt.u64.u32 	%rd305, %r591;
	add.s64 	%rd306, %rd2, %rd305;
	st.global.u8 	[%rd306], %r589;
	setp.gt.f32 	%p199, %f302, 0f4A7E0100;
	mov.f32 	%f616, 0f437F0000;
	@%p199 bra 	$L__BB0_106;
	sqrt.rn.f32 	%f462, %f302;
	mul.f32 	%f616, %f462, 0f3E000000;
$L__BB0_106:
	cvt.rzi.u32.f32 	%r592, %f616;
	add.s32 	%r593, %r48, 1;
	cvt.u64.u32 	%rd307, %r593;
	add.s64 	%rd308, %rd2, %rd307;
	st.global.u8 	[%rd308], %r592;
	setp.gt.f32 	%p200, %f303, 0f4A7E0100;
	mov.f32 	%f617, 0f437F0000;
	@%p200 bra 	$L__BB0_108;
	sqrt.rn.f32 	%f464, %f303;
	mul.f32 	%f617, %f464, 0f3E000000;
$L__BB0_108:
	cvt.rzi.u32.f32 	%r594, %f617;
	cvt.u64.u32 	%rd309, %r48;
	add.s64 	%rd310, %rd2, %rd309;
	st.global.u8 	[%rd310], %r594;
	add.s32 	%r595, %r595, 1048576;
	setp.lt.u32 	%p201, %r595, %r2;
	@%p201 bra 	$L__BB0_2;
$L__BB0_109:
	ret;

}


// ===== COMPILED SASS (sm_100) =====

	.target	sm_100

	.elftype	@"ET_EXEC"


//--------------------- .note.nv.tkinfo           --------------------------
	.section	.note.nv.tkinfo,"",@"SHT_NOTE"
	.sectionflags	@"SHF_NOTE_NV_TKINFO"
	.tkinfo
        /*0018*/ 	.word	0x00000002
        /*0030*/ 	.string	""
        /*0030*/ 	.string	"ptxas"
        /*0030*/ 	.string	"Cuda compilation tools, release 13.0, V13.0.88"
        /*0030*/ 	.string	"Build cuda_13.0.r13.0/compiler.36424714_0"
        /*0030*/ 	.string	"-arch sm_100 -m 64 "



//--------------------- .note.nv.cuinfo           --------------------------
	.section	.note.nv.cuinfo,"",@"SHT_NOTE"
	.sectionflags	@"SHF_NOTE_NV_CUINFO"
        /*0018*/ 	.short	0x0002
        /*001a*/ 	.short	0x0064
        /*001c*/ 	.short	0x0082
	.zero		2


//--------------------- .nv.info                  --------------------------
	.section	.nv.info,"",@"SHT_CUDA_INFO"
	.align	4


	//----- nvinfo : EIATTR_REGCOUNT
	.align		4
        /*0000*/ 	.byte	0x04, 0x2f
        /*0002*/ 	.short	(.L_2 - .L_1)
	.align		4
.L_1:
        /*0004*/ 	.word	index@(_Z5sobelPhS_jjj)
        /*0008*/ 	.word	0x00000030


	//----- nvinfo : EIATTR_FRAME_SIZE
	.align		4
.L_2:
        /*000c*/ 	.byte	0x04, 0x11
        /*000e*/ 	.short	(.L_4 - .L_3)
	.align		4
.L_3:
        /*0010*/ 	.word	index@($__internal_0_$__cuda_sm20_sqrt_rn_f32_slowpath)
        /*0014*/ 	.word	0x00000000


	//----- nvinfo : EIATTR_FRAME_SIZE
	.align		4
.L_4:
        /*0018*/ 	.byte	0x04, 0x11
        /*001a*/ 	.short	(.L_6 - .L_5)
	.align		4
.L_5:
        /*001c*/ 	.word	index@(_Z5sobelPhS_jjj)
        /*0020*/ 	.word	0x00000000


	//----- nvinfo : EIATTR_MIN_STACK_SIZE
	.align		4
.L_6:
        /*0024*/ 	.byte	0x04, 0x12
        /*0026*/ 	.short	(.L_8 - .L_7)
	.align		4
.L_7:
        /*0028*/ 	.word	index@(_Z5sobelPhS_jjj)
        /*002c*/ 	.word	0x00000000
.L_8:


//--------------------- .nv.compat                --------------------------
	.section	.nv.compat,"",@"SHT_CUDA_COMPAT_INFO"
	.align	4
        /*0000*/ 	.byte	0x02, 0x09, 0x00, 0x00, 0x02, 0x02, 0x01, 0x00, 0x02, 0x05, 0x05, 0x00, 0x03, 0x07, 0x01, 0x01
        /*0010*/ 	.byte	0x02, 0x03, 0x00, 0x00, 0x02, 0x06, 0x01, 0x00, 0x04, 0x0b, 0x08, 0x00, 0x01, 0x00, 0x00, 0x00
        /*0020*/ 	.byte	0x00, 0x00, 0x00, 0x00


//--------------------- .nv.info._Z5sobelPhS_jjj  --------------------------
	.section	.nv.info._Z5sobelPhS_jjj,"",@"SHT_CUDA_INFO"
	.sectionflags	@""
	.align	4


	//----- nvinfo : EIATTR_CUDA_API_VERSION
	.align		4
        /*0000*/ 	.byte	0x04, 0x37
        /*0002*/ 	.short	(.L_10 - .L_9)
.L_9:
        /*0004*/ 	.word	0x00000082


	//----- nvinfo : EIATTR_KPARAM_INFO
	.align		4
.L_10:
        /*0008*/ 	.byte	0x04, 0x17
        /*000a*/ 	.short	(.L_12 - .L_11)
.L_11:
        /*000c*/ 	.word	0x00000000
        /*0010*/ 	.short	0x0004
        /*0012*/ 	.short	0x0018
        /*0014*/ 	.byte	0x00, 0xf0, 0x11, 0x00


	//----- nvinfo : EIATTR_KPARAM_INFO
	.align		4
.L_12:
        /*0018*/ 	.byte	0x04, 0x17
        /*001a*/ 	.short	(.L_14 - .L_13)
.L_13:
        /*001c*/ 	.word	0x00000000
        /*0020*/ 	.short	0x0003
        /*0022*/ 	.short	0x0014
        /*0024*/ 	.byte	0x00, 0xf0, 0x11, 0x00


	//----- nvinfo : EIATTR_KPARAM_INFO
	.align		4
.L_14:
        /*0028*/ 	.byte	0x04, 0x17
        /*002a*/ 	.short	(.L_16 - .L_15)
.L_15:
        /*002c*/ 	.word	0x00000000
        /*0030*/ 	.short	0x0002
        /*0032*/ 	.short	0x0010
        /*0034*/ 	.byte	0x00, 0xf0, 0x11, 0x00


	//----- nvinfo : EIATTR_KPARAM_INFO
	.align		4
.L_16:
        /*0038*/ 	.byte	0x04, 0x17
        /*003a*/ 	.short	(.L_18 - .L_17)
.L_17:
        /*003c*/ 	.word	0x00000000
        /*0040*/ 	.short	0x0001
        /*0042*/ 	.short	0x0008
        /*0044*/ 	.byte	0x00, 0xf5, 0x21, 0x00


	//----- nvinfo : EIATTR_KPARAM_INFO
	.align		4
.L_18:
        /*0048*/ 	.byte	0x04, 0x17
        /*004a*/ 	.short	(.L_20 - .L_19)
.L_19:
        /*004c*/ 	.word	0x00000000
        /*0050*/ 	.short	0x0000
        /*0052*/ 	.short	0x0000
        /*0054*/ 	.byte	0x00, 0xf5, 0x21, 0x00


	//----- nvinfo : EIATTR_SPARSE_MMA_MASK
	.align		4
.L_20:
        /*0058*/ 	.byte	0x03, 0x50
        /*005a*/ 	.short	0x0000


	//----- nvinfo : EIATTR_MAXREG_COUNT
	.align		4
        /*005c*/ 	.byte	0x03, 0x1b
        /*005e*/ 	.short	0x00ff


	//----- nvinfo : EIATTR_MERCURY_ISA_VERSION
	.align		4
        /*0060*/ 	.byte	0x03, 0x5f
        /*0062*/ 	.short	0x0101


	//----- nvinfo : EIATTR_VRC_CTA_INIT_COUNT
	.align		4
        /*0064*/ 	.byte	0x02, 0x4a
	.zero		1
	.zero		1


	//----- nvinfo : EIATTR_EXIT_INSTR_OFFSETS
	.align		4
        /*0068*/ 	.byte	0x04, 0x1c
        /*006a*/ 	.short	(.L_22 - .L_21)


	//   ....[0]....
.L_21:
        /*006c*/ 	.word	0x00000080


	//   ....[1]....
        /*0070*/ 	.word	0x00006060


	//----- nvinfo : EIATTR_CRS_STACK_SIZE
	.align		4
.L_22:
        /*0074*/ 	.byte	0x04, 0x1e
        /*0076*/ 	.short	(.L_24 - .L_23)
.L_23:
        /*0078*/ 	.word	0x00000000


	//----- nvinfo : EIATTR_CBANK_PARAM_SIZE
	.align		4
.L_24:
        /*007c*/ 	.byte	0x03, 0x19
        /*007e*/ 	.short	0x001c


	//----- nvinfo : EIATTR_PARAM_CBANK
	.align		4
        /*0080*/ 	.byte	0x04, 0x0a
        /*0082*/ 	.short	(.L_26 - .L_25)
	.align		4
.L_25:
        /*0084*/ 	.word	index@(.nv.constant0._Z5sobelPhS_jjj)
        /*0088*/ 	.short	0x0380
        /*008a*/ 	.short	0x001c


	//----- nvinfo : EIATTR_SW_WAR
	.align		4
.L_26:
        /*008c*/ 	.byte	0x04, 0x36
        /*008e*/ 	.short	(.L_28 - .L_27)
.L_27:
        /*0090*/ 	.word	0x00000008
.L_28:


//--------------------- .nv.callgraph             --------------------------
	.section	.nv.callgraph,"",@"SHT_CUDA_CALLGRAPH"
	.align	4
	.sectionentsize	8
	.align		4
        /*0000*/ 	.word	0x00000000
	.align		4
        /*0004*/ 	.word	0xffffffff
	.align		4
        /*0008*/ 	.word	0x00000000
	.align		4
        /*000c*/ 	.word	0xfffffffe
	.align		4
        /*0010*/ 	.word	0x00000000
	.align		4
        /*0014*/ 	.word	0xfffffffd
	.align		4
        /*0018*/ 	.word	0x00000000
	.align		4
        /*001c*/ 	.word	0xfffffffc


//--------------------- .nv.constant3             --------------------------
	.section	.nv.constant3,"a",@progbits
	.align	4
.nv.constant3:
	.type		mask,@object
	.size		mask,(.L_0 - mask)
mask:
        /*0000*/ 	.byte	0xff, 0xff, 0xff, 0xff, 0xfc, 0xff, 0xff, 0xff, 0xfa, 0xff, 0xff, 0xff, 0xfc, 0xff, 0xff, 0xff
        /* <DEDUP_REMOVED lines=11> */
        /*00c0*/ 	.byte	0x02, 0x00, 0x00, 0x00, 0x01, 0x00, 0x00, 0x00
.L_0:


//--------------------- .text._Z5sobelPhS_jjj     --------------------------
	.section	.text._Z5sobelPhS_jjj,"ax",@progbits
	.align	128
        .global         _Z5sobelPhS_jjj
        .type           _Z5sobelPhS_jjj,@function
        .size           _Z5sobelPhS_jjj,(.L_x_119 - _Z5sobelPhS_jjj)
        .other          _Z5sobelPhS_jjj,@"STO_CUDA_ENTRY STV_DEFAULT"
_Z5sobelPhS_jjj:
.text._Z5sobelPhS_jjj:
[----:B------:R-:W-:Y:S01]  /*0000*/  LDC R1, c[0x0][0x37c] ;  /* 0x0000df00ff017b82 */ /* 0x000fe20000000800 */
[----:B------:R-:W0:Y:S01]  /*0010*/  S2R R4, SR_CTAID.X ;  /* 0x0000000000047919 */ /* 0x000e220000002500 */
[----:B------:R-:W1:Y:S01]  /*0020*/  LDCU.64 UR4, c[0x0][0x390] ;  /* 0x00007200ff0477ac */ /* 0x000e620008000a00 */
[----:B------:R-:W0:Y:S01]  /*0030*/  S2R R3, SR_TID.X ;  /* 0x0000000000037919 */ /* 0x000e220000002100 */
[----:B------:R-:W0:Y:S01]  /*0040*/  LDCU UR6, c[0x0][0x360] ;  /* 0x00006c00ff0677ac */ /* 0x000e220008000800 */
[----:B-1----:R-:W-:Y:S01]  /*0050*/  UIMAD UR4, UR5, UR4, URZ ;  /* 0x00000004050472a4 */ /* 0x002fe2000f8e02ff */
[----:B0-----:R-:W-:-:S05]  /*0060*/  IMAD R4, R4, UR6, R3 ;  /* 0x0000000604047c24 */ /* 0x001fca000f8e0203 */
[----:B------:R-:W-:-:S13]  /*0070*/  ISETP.GE.U32.AND P0, PT, R4, UR4, PT ;  /* 0x0000000404007c0c */ /* 0x000fda000bf06070 */
[----:B------:R-:W-:Y:S05]  /*0080*/  @P0 EXIT ;  /* 0x000000000000094d */ /* 0x000fea0003800000 */
[----:B------:R-:W0:Y:S01]  /*0090*/  LDC.64 R20, c[0x0][0x390] ;  /* 0x0000e400ff147b82 */ /* 0x000e220000000a00 */
[----:B------:R-:W-:Y:S01]  /*00a0*/  BSSY.RECONVERGENT B0, `(.L_x_0) ;  /* 0x00005fb000007945 */ /* 0x000fe20003800200 */
[----:B------:R-:W1:Y:S01]  /*00b0*/  LDCU.64 UR6, c[0x0][0x358] ;  /* 0x00006b00ff0677ac */ /* 0x000e620008000a00 */
[----:B------:R-:W2:Y:S01]  /*00c0*/  LDCU UR5, c[0x0][0x398] ;  /* 0x00007300ff0577ac */ /* 0x000ea20008000800 */
[----:B------:R-:W3:Y:S01]  /*00d0*/  LDCU UR12, c[0x3][URZ] ;  /* 0x00c00000ff0c77ac */ /* 0x000ee20008000800 */
[----:B------:R-:W4:Y:S01]  /*00e0*/  LDCU UR13, c[0x3][0x14] ;  /* 0x00c00280ff0d77ac */ /* 0x000f220008000800 */
[----:B------:R-:W0:Y:S01]  /*00f0*/  LDCU UR14, c[0x3][0x28] ;  /* 0x00c00500ff0e77ac */ /* 0x000e220008000800 */
        /* <DEDUP_REMOVED lines=47> */
[----:B------:R-:W0:Y:S01]  /*03f0*/  LDCU.64 UR8, c[0x0][0x380] ;  /* 0x00007000ff0877ac */ /* 0x000e220008000a00 */
[----:B-1234-:R-:W0:Y:S02]  /*0400*/  LDCU.64 UR10, c[0x0][0x388] ;  /* 0x00007100ff0a77ac */ /* 0x01ee240008000a00 */
.L_x_116:
[----:B0-----:R-:W0:Y:S01]  /*0410*/  I2F.U32.RP R0, R21 ;  /* 0x0000001500007306 */ /* 0x001e220000209000 */
[----:B------:R-:W-:Y:S01]  /*0420*/  ISETP.NE.U32.AND P2, PT, R21, RZ, PT ;  /* 0x000000ff1500720c */ /* 0x000fe20003f45070 */
[----:B------:R-:W-:Y:S06]  /*0430*/  BSSY.RECONVERGENT B1, `(.L_x_1) ;  /* 0x0000035000017945 */ /* 0x000fec0003800200 */
[----:B0-----:R-:W0:Y:S02]  /*0440*/  MUFU.RCP R0, R0 ;  /* 0x0000000000007308 */ /* 0x001e240000001000 */
[----:B01----:R-:W-:Y:S01]  /*0450*/  VIADD R2, R0, 0xffffffe ;  /* 0x0ffffffe00027836 */ /* 0x003fe20000000000 */
[----:B------:R-:W-:-:S05]  /*0460*/  MOV R0, RZ ;  /* 0x000000ff00007202 */ /* 0x000fca0000000f00 */
[----:B------:R0:W1:Y:S02]  /*0470*/  F2I.FTZ.U32.TRUNC.NTZ R3, R2 ;  /* 0x0000000200037305 */ /* 0x000064000021f000 */
[----:B0-----:R-:W-:Y:S02]  /*0480*/  HFMA2 R2, -RZ, RZ, 0, 0 ;  /* 0x00000000ff027431 */ /* 0x001fe400000001ff */
[----:B-1----:R-:W-:-:S04]  /*0490*/  IMAD.MOV R6, RZ, RZ, -R3 ;  /* 0x000000ffff067224 */ /* 0x002fc800078e0a03 */
[----:B------:R-:W-:-:S04]  /*04a0*/  IMAD R5, R6, R21, RZ ;  /* 0x0000001506057224 */ /* 0x000fc800078e02ff */
[----:B------:R-:W-:-:S06]  /*04b0*/  IMAD.HI.U32 R3, R3, R5, R2 ;  /* 0x0000000503037227 */ /* 0x000fcc00078e0002 */
[----:B------:R-:W-:Y:S01]  /*04c0*/  IMAD.HI.U32 R5, R3, R4, RZ ;  /* 0x0000000403057227 */ /* 0x000fe200078e00ff */
[----:B------:R-:W-:-:S03]  /*04d0*/  CS2R R2, SRZ ;  /* 0x0000000000027805 */ /* 0x000fc6000001ff00 */
[----:B------:R-:W-:-:S04]  /*04e0*/  IMAD.MOV R6, RZ, RZ, -R5 ;  /* 0x000000ffff067224 */ /* 0x000fc800078e0a05 */
[----:B------:R-:W-:-:S05]  /*04f0*/  IMAD R6, R21, R6, R4 ;  /* 0x0000000615067224 */ /* 0x000fca00078e0204 */
[----:B------:R-:W-:-:S13]  /*0500*/  ISETP.GE.U32.AND P0, PT, R6, R21, PT ;  /* 0x000000150600720c */ /* 0x000fda0003f06070 */
[----:B------:R-:W-:Y:S01]  /*0510*/  @P0 IMAD.IADD R6, R6, 0x1, -R21 ;  /* 0x0000000106060824 */ /* 0x000fe200078e0a15 */
[----:B------:R-:W-:-:S04]  /*0520*/  @P0 IADD3 R5, PT, PT, R5, 0x1, RZ ;  /* 0x0000000105050810 */ /* 0x000fc80007ffe0ff */
[----:B------:R-:W-:-:S13]  /*0530*/  ISETP.GE.U32.AND P1, PT, R6, R21, PT ;  /* 0x000000150600720c */ /* 0x000fda0003f26070 */
[----:B------:R-:W-:Y:S01]  /*0540*/  @P1 VIADD R5, R5, 0x1 ;  /* 0x0000000105051836 */ /* 0x000fe20000000000 */
[----:B------:R-:W-:-:S04]  /*0550*/  @!P2 LOP3.LUT R5, RZ, R21, RZ, 0x33, !PT ;  /* 0x00000015ff05a212 */ /* 0x000fc800078e33ff */
[----:B------:R-:W-:Y:S01]  /*0560*/  IADD3 R8, PT, PT, R5, -0x2, RZ ;  /* 0xfffffffe05087810 */ /* 0x000fe20007ffe0ff */
[----:B------:R-:W-:-:S03]  /*0570*/  IMAD.MOV R6, RZ, RZ, -R5 ;  /* 0x000000ffff067224 */ /* 0x000fc600078e0a05 */
[C---:B------:R-:W-:Y:S01]  /*0580*/  ISETP.GE.U32.AND P0, PT, R8.reuse, R20, PT ;  /* 0x000000140800720c */ /* 0x040fe20003f06070 */
[----:B------:R-:W-:Y:S01]  /*0590*/  IMAD R6, R21, R6, R4 ;  /* 0x0000000615067224 */ /* 0x000fe200078e0204 */
[----:B------:R-:W-:Y:S02]  /*05a0*/  ISETP.GE.U32.AND P4, PT, R8, R20, PT ;  /* 0x000000140800720c */ /* 0x000fe40003f86070 */
[----:B------:R-:W-:Y:S01]  /*05b0*/  ISETP.GT.AND P0, PT, R5, 0x1, !P0 ;  /* 0x000000010500780c */ /* 0x000fe20004704270 */
[C---:B------:R-:W-:Y:S02]  /*05c0*/  VIADD R36, R6.reuse, 0xfffffffe ;  /* 0xfffffffe06247836 */ /* 0x040fe40000000000 */
[----:B------:R-:W-:-:S03]  /*05d0*/  VIADD R38, R6, 0xffffffff ;  /* 0xffffffff06267836 */ /* 0x000fc60000000000 */
[-C--:B------:R-:W-:Y:S02]  /*05e0*/  ISETP.GE.U32.AND P3, PT, R36, R21.reuse, PT ;  /* 0x000000152400720c */ /* 0x080fe40003f66070 */
[----:B------:R-:W-:Y:S02]  /*05f0*/  ISETP.GE.U32.AND P2, PT, R38, R21, PT ;  /* 0x000000152600720c */ /* 0x000fe40003f46070 */
[C---:B------:R-:W-:Y:S02]  /*0600*/  ISETP.GT.AND P3, PT, R6.reuse, 0x1, !P3 ;  /* 0x000000010600780c */ /* 0x040fe40005f64270 */
[----:B------:R-:W-:Y:S02]  /*0610*/  ISETP.GT.AND P2, PT, R6, RZ, !P2 ;  /* 0x000000ff0600720c */ /* 0x000fe40005744270 */
[----:B------:R-:W-:-:S04]  /*0620*/  PLOP3.LUT P5, PT, P3, P0, PT, 0x80, 0x8 ;  /* 0x000000000008781c */ /* 0x000fc80001fa1070 */
[----:B------:R-:W-:-:S09]  /*0630*/  P2R R7, PR, RZ, 0x20 ;  /* 0x00000020ff077803 */ /* 0x000fd20000000000 */
[----:B------:R-:W-:Y:S05]  /*0640*/  @!P5 BRA `(.L_x_2) ;  /* 0x00000000004cd947 */ /* 0x000fea0003800000 */
[----:B------:R-:W-:-:S04]  /*0650*/  IMAD R0, R8, R21, R36 ;  /* 0x0000001508007224 */ /* 0x000fc800078e0224 */
[----:B------:R-:W-:-:S04]  /*0660*/  IMAD R0, R0, UR5, RZ ;  /* 0x0000000500007c24 */ /* 0x000fc8000f8e02ff */
[C---:B------:R-:W-:Y:S01]  /*0670*/  VIADD R10, R0.reuse, 0x2 ;  /* 0x00000002000a7836 */ /* 0x040fe20000000000 */
[C---:B------:R-:W-:Y:S01]  /*0680*/  IADD3 R14, P1, PT, R0.reuse, UR8, RZ ;  /* 0x00000008000e7c10 */ /* 0x040fe2000ff3e0ff */
[----:B------:R-:W-:-:S03]  /*0690*/  VIADD R12, R0, 0x1 ;  /* 0x00000001000c7836 */ /* 0x000fc60000000000 */
[----:B------:R-:W-:Y:S01]  /*06a0*/  IADD3 R10, P5, PT, R10, UR8, RZ ;  /* 0x000000080a0a7c10 */ /* 0x000fe2000ffbe0ff */
[----:B------:R-:W-:-:S03]  /*06b0*/  IMAD.X R15, RZ, RZ, UR9, P1 ;  /* 0x00000009ff0f7e24 */ /* 0x000fc600088e06ff */
[----:B------:R-:W-:Y:S02]  /*06c0*/  IADD3.X R11, PT, PT, RZ, UR9, RZ, P5, !PT ;  /* 0x00000009ff0b7c10 */ /* 0x000fe4000affe4ff */
[----:B------:R-:W-:Y:S01]  /*06d0*/  IADD3 R12, P5, PT, R12, UR8, RZ ;  /* 0x000000080c0c7c10 */ /* 0x000fe2000ffbe0ff */
[----:B------:R-:W2:Y:S04]  /*06e0*/  LDG.E.U8 R14, desc[UR6][R14.64] ;  /* 0x000000060e0e7981 */ /* 0x000ea8000c1e1100 */
[----:B------:R-:W-:Y:S01]  /*06f0*/  IMAD.X R13, RZ, RZ, UR9, P5 ;  /* 0x00000009ff0d7e24 */ /* 0x000fe2000a8e06ff */
[----:B------:R-:W3:Y:S04]  /*0700*/  LDG.E.U8 R10, desc[UR6][R10.64] ;  /* 0x000000060a0a7981 */ /* 0x000ee8000c1e1100 */
[----:B------:R-:W4:Y:S01]  /*0710*/  LDG.E.U8 R12, desc[UR6][R12.64] ;  /* 0x000000060c0c7981 */ /* 0x000f22000c1e1100 */
[----:B--2---:R-:W-:-:S02]  /*0720*/  IMAD R3, R14, UR12, RZ ;  /* 0x0000000c0e037c24 */ /* 0x004fc4000f8e02ff */
[----:B---3--:R-:W-:Y:S02]  /*0730*/  IMAD R2, R10, UR12, RZ ;  /* 0x0000000c0a027c24 */ /* 0x008fe4000f8e02ff */
[----:B----4-:R-:W-:Y:S01]  /*0740*/  IMAD R0, R12, UR12, RZ ;  /* 0x0000000c0c007c24 */ /* 0x010fe2000f8e02ff */
[----:B------:R-:W-:Y:S02]  /*0750*/  I2FP.F32.S32 R3, R3 ;  /* 0x0000000300037245 */ /* 0x000fe40000201400 */
[----:B------:R-:W-:Y:S02]  /*0760*/  I2FP.F32.S32 R2, R2 ;  /* 0x0000000200027245 */ /* 0x000fe40000201400 */
[----:B------:R-:W-:-:S07]  /*0770*/  I2FP.F32.S32 R0, R0 ;  /* 0x0000000000007245 */ /* 0x000fce0000201400 */
.L_x_2:
[----:B------:R-:W-:Y:S05]  /*0780*/  BSYNC.RECONVERGENT B1 ;  /* 0x0000000000017941 */ /* 0x000fea0003800200 */
.L_x_1:
[----:B------:R-:W-:Y:S01]  /*0790*/  PLOP3.LUT P5, PT, P2, P0, PT, 0x80, 0x8 ;  /* 0x000000000008781c */ /* 0x000fe200017a1070 */
[----:B------:R-:W-:Y:S01]  /*07a0*/  BSSY.RECONVERGENT B1, `(.L_x_3) ;  /* 0x000001c000017945 */ /* 0x000fe20003800200 */
[C---:B------:R-:W-:Y:S02]  /*07b0*/  ISETP.GT.AND P1, PT, R6.reuse, -0x1, P0 ;  /* 0xffffffff0600780c */ /* 0x040fe40000724270 */
[----:B------:R-:W-:Y:S02]  /*07c0*/  IADD3 R41, PT, PT, R6, 0x1, RZ ;  /* 0x0000000106297810 */ /* 0x000fe40007ffe0ff */
[----:B------:R-:W-:Y:S02]  /*07d0*/  P2R R9, PR, RZ, 0x2 ;  /* 0x00000002ff097803 */ /* 0x000fe40000000000 */
[----:B------:R-:W-:-:S05]  /*07e0*/  P2R R10, PR, RZ, 0x20 ;  /* 0x00000020ff0a7803 */ /* 0x000fca0000000000 */
[----:B------:R-:W-:Y:S05]  /*07f0*/  @!P5 BRA `(.L_x_4) ;  /* 0x000000000058d947 */ /* 0x000fea0003800000 */
[----:B------:R-:W-:-:S04]  /*0800*/  IMAD R11, R8, R21, R38 ;  /* 0x00000015080b7224 */ /* 0x000fc800078e0226 */
[----:B------:R-:W-:-:S04]  /*0810*/  IMAD R11, R11, UR5, RZ ;  /* 0x000000050b0b7c24 */ /* 0x000fc8000f8e02ff */
[C---:B------:R-:W-:Y:S02]  /*0820*/  VIADD R12, R11.reuse, 0x2 ;  /* 0x000000020b0c7836 */ /* 0x040fe40000000000 */
[----:B------:R-:W-:-:S03]  /*0830*/  VIADD R14, R11, 0x1 ;  /* 0x000000010b0e7836 */ /* 0x000fc60000000000 */
[----:B------:R-:W-:-:S04]  /*0840*/  IADD3 R12, P0, PT, R12, UR8, RZ ;  /* 0x000000080c0c7c10 */ /* 0x000fc8000ff1e0ff */
[----:B------:R-:W-:Y:S02]  /*0850*/  IADD3.X R13, PT, PT, RZ, UR9, RZ, P0, !PT ;  /* 0x00000009ff0d7c10 */ /* 0x000fe400087fe4ff */
[----:B------:R-:W-:-:S03]  /*0860*/  IADD3 R14, P0, PT, R14, UR8, RZ ;  /* 0x000000080e0e7c10 */ /* 0x000fc6000ff1e0ff */
[----:B------:R-:W2:Y:S02]  /*0870*/  LDG.E.U8 R12, desc[UR6][R12.64] ;  /* 0x000000060c0c7981 */ /* 0x000ea4000c1e1100 */
[----:B------:R-:W-:Y:S01]  /*0880*/  IMAD.X R15, RZ, RZ, UR9, P0 ;  /* 0x00000009ff0f7e24 */ /* 0x000fe200080e06ff */
[----:B------:R-:W-:-:S04]  /*0890*/  IADD3 R16, P0, PT, R11, UR8, RZ ;  /* 0x000000080b107c10 */ /* 0x000fc8000ff1e0ff */
[----:B------:R-:W3:Y:S01]  /*08a0*/  LDG.E.U8 R14, desc[UR6][R14.64] ;  /* 0x000000060e0e7981 */ /* 0x000ee2000c1e1100 */
[----:B------:R-:W-:-:S05]  /*08b0*/  IMAD.X R17, RZ, RZ, UR9, P0 ;  /* 0x00000009ff117e24 */ /* 0x000fca00080e06ff */
[----:B------:R-:W4:Y:S01]  /*08c0*/  LDG.E.U8 R16, desc[UR6][R16.64] ;  /* 0x0000000610107981 */ /* 0x000f22000c1e1100 */
[----:B--2---:R-:W-:Y:S02]  /*08d0*/  IMAD R11, R12, UR13, RZ ;  /* 0x0000000d0c0b7c24 */ /* 0x004fe4000f8e02ff */
[----:B---3--:R-:W-:Y:S02]  /*08e0*/  IMAD R18, R14, UR13, RZ ;  /* 0x0000000d0e127c24 */ /* 0x008fe4000f8e02ff */
[----:B----4-:R-:W-:Y:S01]  /*08f0*/  IMAD R19, R16, UR13, RZ ;  /* 0x0000000d10137c24 */ /* 0x010fe2000f8e02ff */
[----:B------:R-:W-:-:S04]  /*0900*/  I2FP.F32.S32 R11, R11 ;  /* 0x0000000b000b7245 */ /* 0x000fc80000201400 */
[----:B------:R-:W-:Y:S02]  /*0910*/  I2FP.F32.S32 R22, R19 ;  /* 0x0000001300167245 */ /* 0x000fe40000201400 */
[----:B------:R-:W-:Y:S01]  /*0920*/  I2FP.F32.S32 R19, R18 ;  /* 0x0000001200137245 */ /* 0x000fe20000201400 */
[----:B------:R-:W-:Y:S02]  /*0930*/  FADD R2, R2, R11 ;  /* 0x0000000b02027221 */ /* 0x000fe40000000000 */
[----:B------:R-:W-:Y:S02]  /*0940*/  FADD R3, R3, R22 ;  /* 0x0000001603037221 */ /* 0x000fe40000000000 */
[----:B------:R-:W-:-:S07]  /*0950*/  FADD R0, R0, R19 ;  /* 0x0000001300007221 */ /* 0x000fce0000000000 */
.L_x_4:
[----:B------:R-:W-:Y:S05]  /*0960*/  BSYNC.RECONVERGENT B1 ;  /* 0x0000000000017941 */ /* 0x000fea0003800200 */
.L_x_3:
[----:B------:R-:W-:Y:S04]  /*0970*/  BSSY.RECONVERGENT B1, `(.L_x_5) ;  /* 0x0000018000017945 */ /* 0x000fe80003800200 */
[----:B------:R-:W-:Y:S05]  /*0980*/  @!P1 BRA `(.L_x_6) ;  /* 0x0000000000589947 */ /* 0x000fea0003800000 */
[----:B------:R-:W-:-:S04]  /*0990*/  IMAD R11, R8, R21, R6 ;  /* 0x00000015080b7224 */ /* 0x000fc800078e0206 */
[----:B------:R-:W-:-:S04]  /*09a0*/  IMAD R11, R11, UR5, RZ ;  /* 0x000000050b0b7c24 */ /* 0x000fc8000f8e02ff */
[C---:B------:R-:W-:Y:S01]  /*09b0*/  VIADD R14, R11.reuse, 0x1 ;  /* 0x000000010b0e7836 */ /* 0x040fe20000000000 */
[----:B------:R-:W-:-:S04]  /*09c0*/  IADD3 R12, PT, PT, R11, 0x2, RZ ;  /* 0x000000020b0c7810 */ /* 0x000fc80007ffe0ff */
[----:B------:R-:W-:-:S05]  /*09d0*/  IADD3 R12, P0, PT, R12, UR8, RZ ;  /* 0x000000080c0c7c10 */ /* 0x000fca000ff1e0ff */
[----:B------:R-:W-:Y:S01]  /*09e0*/  IMAD.X R13, RZ, RZ, UR9, P0 ;  /* 0x00000009ff0d7e24 */ /* 0x000fe200080e06ff */
[----:B------:R-:W-:-:S04]  /*09f0*/  IADD3 R14, P0, PT, R14, UR8, RZ ;  /* 0x000000080e0e7c10 */ /* 0x000fc8000ff1e0ff */
[----:B------:R-:W-:Y:S01]  /*0a00*/  IADD3.X R15, PT, PT, RZ, UR9, RZ, P0, !PT ;  /* 0x00000009ff0f7c10 */ /* 0x000fe200087fe4ff */
[----:B------:R-:W2:Y:S01]  /*0a10*/  LDG.E.U8 R12, desc[UR6][R12.64] ;  /* 0x000000060c0c7981 */ /* 0x000ea2000c1e1100 */
[----:B------:R-:W-:-:S03]  /*0a20*/  IADD3 R16, P0, PT, R11, UR8, RZ ;  /* 0x000000080b107c10 */ /* 0x000fc6000ff1e0ff */
[----:B------:R-:W3:Y:S02]  /*0a30*/  LDG.E.U8 R14, desc[UR6][R14.64] ;  /* 0x000000060e0e7981 */ /* 0x000ee4000c1e1100 */
[----:B------:R-:W-:-:S05]  /*0a40*/  IMAD.X R17, RZ, RZ, UR9, P0 ;  /* 0x00000009ff117e24 */ /* 0x000fca00080e06ff */
[----:B------:R-:W4:Y:S01]  /*0a50*/  LDG.E.U8 R16, desc[UR6][R16.64] ;  /* 0x0000000610107981 */ /* 0x000f22000c1e1100 */
[----:B--2---:R-:W-:Y:S02]  /*0a60*/  IMAD R11, R12, UR14, RZ ;  /* 0x0000000e0c0b7c24 */ /* 0x004fe4000f8e02ff */
[----:B---3--:R-:W-:-:S03]  /*0a70*/  IMAD R18, R14, UR14, RZ ;  /* 0x0000000e0e127c24 */ /* 0x008fc6000f8e02ff */
[----:B------:R-:W-:Y:S01]  /*0a80*/  I2FP.F32.S32 R11, R11 ;  /* 0x0000000b000b7245 */ /* 0x000fe20000201400 */
[----:B----4-:R-:W-:-:S05]  /*0a90*/  IMAD R19, R16, UR14, RZ ;  /* 0x0000000e10137c24 */ /* 0x010fca000f8e02ff */
[----:B------:R-:W-:Y:S02]  /*0aa0*/  I2FP.F32.S32 R22, R19 ;  /* 0x0000001300167245 */ /* 0x000fe40000201400 */
[----:B------:R-:W-:Y:S01]  /*0ab0*/  I2FP.F32.S32 R19, R18 ;  /* 0x0000001200137245 */ /* 0x000fe20000201400 */
[----:B------:R-:W-:Y:S02]  /*0ac0*/  FADD R2, R2, R11 ;  /* 0x0000000b02027221 */ /* 0x000fe40000000000 */
[----:B------:R-:W-:Y:S02]  /*0ad0*/  FADD R3, R3, R22 ;  /* 0x0000001603037221 */ /* 0x000fe40000000000 */
[----:B------:R-:W-:-:S07]  /*0ae0*/  FADD R0, R0, R19 ;  /* 0x0000001300007221 */ /* 0x000fce0000000000 */
.L_x_6:
[----:B------:R-:W-:Y:S05]  /*0af0*/  BSYNC.RECONVERGENT B1 ;  /* 0x0000000000017941 */ /* 0x000fea0003800200 */
.L_x_5:
[-C--:B------:R-:W-:Y:S01]  /*0b00*/  ISETP.GE.U32.AND P1, PT, R41, R21.reuse, PT ;  /* 0x000000152900720c */ /* 0x080fe20003f26070 */
[C---:B------:R-:W-:Y:S01]  /*0b10*/  VIADD R34, R6.reuse, 0x2 ;  /* 0x0000000206227836 */ /* 0x040fe20000000000 */
[----:B------:R-:W-:Y:S01]  /*0b20*/  ISETP.GT.AND P4, PT, R5, 0x1, !P4 ;  /* 0x000000010500780c */ /* 0x000fe20006784270 */
[----:B------:R-:W-:Y:S01]  /*0b30*/  BSSY.RECONVERGENT B1, `(.L_x_7) ;  /* 0x0000020000017945 */ /* 0x000fe20003800200 */
[----:B------:R-:W-:Y:S02]  /*0b40*/  ISETP.GT.AND P1, PT, R6, -0x2, !P1 ;  /* 0xfffffffe0600780c */ /* 0x000fe40004f24270 */
[----:B------:R-:W-:Y:S02]  /*0b50*/  ISETP.GE.U32.AND P0, PT, R34, R21, PT ;  /* 0x000000152200720c */ /* 0x000fe40003f06070 */
[----:B------:R-:W-:Y:S02]  /*0b60*/  PLOP3.LUT P6, PT, P1, P4, PT, 0x80, 0x8 ;  /* 0x000000000008781c */ /* 0x000fe40000fc9070 */
[----:B------:R-:W-:-:S02]  /*0b70*/  ISETP.GT.AND P0, PT, R6, -0x3, !P0 ;  /* 0xfffffffd0600780c */ /* 0x000fc40004704270 */
[----:B------:R-:W-:Y:S02]  /*0b80*/  IADD3 R25, PT, PT, R5, -0x1, RZ ;  /* 0xffffffff05197810 */ /* 0x000fe40007ffe0ff */
[----:B------:R-:W-:Y:S02]  /*0b90*/  PLOP3.LUT P5, PT, P0, P4, PT, 0x80, 0x8 ;  /* 0x000000000008781c */ /* 0x000fe400007a9070 */
[----:B------:R-:W-:Y:S02]  /*0ba0*/  P2R R12, PR, RZ, 0x40 ;  /* 0x00000040ff0c7803 */ /* 0x000fe40000000000 */
[----:B------:R-:W-:-:S03]  /*0bb0*/  P2R R11, PR, RZ, 0x20 ;  /* 0x00000020ff0b7803 */ /* 0x000fc60000000000 */
[----:B------:R-:W-:Y:S06]  /*0bc0*/  @!P6 BRA `(.L_x_8) ;  /* 0x000000000058e947 */ /* 0x000fec0003800000 */
[----:B------:R-:W-:-:S04]  /*0bd0*/  IMAD R13, R8, R21, R41 ;  /* 0x00000015080d7224 */ /* 0x000fc800078e0229 */
[----:B------:R-:W-:-:S04]  /*0be0*/  IMAD R13, R13, UR5, RZ ;  /* 0x000000050d0d7c24 */ /* 0x000fc8000f8e02ff */
[C---:B------:R-:W-:Y:S01]  /*0bf0*/  VIADD R16, R13.reuse, 0x2 ;  /* 0x000000020d107836 */ /* 0x040fe20000000000 */
[C---:B------:R-:W-:Y:S01]  /*0c00*/  IADD3 R14, P4, PT, R13.reuse, UR8, RZ ;  /* 0x000000080d0e7c10 */ /* 0x040fe2000ff9e0ff */
[----:B------:R-:W-:-:S04]  /*0c10*/  VIADD R13, R13, 0x1 ;  /* 0x000000010d0d7836 */ /* 0x000fc80000000000 */
        /* <DEDUP_REMOVED lines=11> */
[----:B----4-:R-:W-:Y:S01]  /*0cd0*/  IMAD R22, R18, UR15, RZ ;  /* 0x0000000f12167c24 */ /* 0x010fe2000f8e02ff */
[----:B------:R-:W-:-:S04]  /*0ce0*/  I2FP.F32.S32 R13, R13 ;  /* 0x0000000d000d7245 */ /* 0x000fc80000201400 */
[----:B------:R-:W-:Y:S01]  /*0cf0*/  I2FP.F32.S32 R23, R22 ;  /* 0x0000001600177245 */ /* 0x000fe20000201400 */
[----:B------:R-:W-:Y:S01]  /*0d00*/  FADD R3, R3, R24 ;  /* 0x0000001803037221 */ /* 0x000fe20000000000 */
[----:B------:R-:W-:-:S03]  /*0d10*/  FADD R2, R2, R13 ;  /* 0x0000000d02027221 */ /* 0x000fc60000000000 */
[----:B------:R-:W-:-:S07]  /*0d20*/  FADD R0, R0, R23 ;  /* 0x0000001700007221 */ /* 0x000fce0000000000 */
.L_x_8:
[----:B------:R-:W-:Y:S05]  /*0d30*/  BSYNC.RECONVERGENT B1 ;  /* 0x0000000000017941 */ /* 0x000fea0003800200 */
.L_x_7:
[----:B------:R-:W-:Y:S01]  /*0d40*/  ISETP.GE.U32.AND P4, PT, R25, R20, PT ;  /* 0x000000141900720c */ /* 0x000fe20003f86070 */
[----:B------:R-:W-:Y:S01]  /*0d50*/  BSSY.RECONVERGENT B1, `(.L_x_9) ;  /* 0x000001a000017945 */ /* 0x000fe20003800200 */
[----:B------:R-:W-:Y:S02]  /*0d60*/  IMAD R13, R8, R21, R21 ;  /* 0x00000015080d7224 */ /* 0x000fe400078e0215 */
[----:B------:R-:W-:Y:S01]  /*0d70*/  ISETP.GT.AND P4, PT, R5, RZ, !P4 ;  /* 0x000000ff0500720c */ /* 0x000fe20006784270 */
[----:B------:R-:W-:-:S12]  /*0d80*/  @!P5 BRA `(.L_x_10) ;  /* 0x000000000058d947 */ /* 0x000fd80003800000 */
[----:B------:R-:W-:-:S04]  /*0d90*/  IMAD R14, R8, R21, R34 ;  /* 0x00000015080e7224 */ /* 0x000fc800078e0222 */
[----:B------:R-:W-:-:S04]  /*0da0*/  IMAD R18, R14, UR5, RZ ;  /* 0x000000050e127c24 */ /* 0x000fc8000f8e02ff */
[C---:B------:R-:W-:Y:S01]  /*0db0*/  VIADD R16, R18.reuse, 0x2 ;  /* 0x0000000212107836 */ /* 0x040fe20000000000 */
[C---:B------:R-:W-:Y:S02]  /*0dc0*/  IADD3 R14, P5, PT, R18.reuse, UR8, RZ ;  /* 0x00000008120e7c10 */ /* 0x040fe4000ffbe0ff */
[----:B------:R-:W-:Y:S02]  /*0dd0*/  IADD3 R18, PT, PT, R18, 0x1, RZ ;  /* 0x0000000112127810 */ /* 0x000fe40007ffe0ff */
        /* <DEDUP_REMOVED lines=17> */
.L_x_10:
[----:B------:R-:W-:Y:S05]  /*0ef0*/  BSYNC.RECONVERGENT B1 ;  /* 0x0000000000017941 */ /* 0x000fea0003800200 */
.L_x_9:
[----:B------:R-:W-:Y:S01]  /*0f00*/  PLOP3.LUT P5, PT, P3, P4, PT, 0x80, 0x8 ;  /* 0x000000000008781c */ /* 0x000fe20001fa9070 */
[----:B------:R-:W-:Y:S03]  /*0f10*/  BSSY.RECONVERGENT B1, `(.L_x_11) ;  /* 0x0000019000017945 */ /* 0x000fe60003800200 */
[----:B------:R-:W-:-:S09]  /*0f20*/  P2R R14, PR, RZ, 0x20 ;  /* 0x00000020ff0e7803 */ /* 0x000fd20000000000 */
[----:B------:R-:W-:Y:S05]  /*0f30*/  @!P5 BRA `(.L_x_12) ;  /* 0x000000000058d947 */ /* 0x000fea0003800000 */
[----:B------:R-:W-:-:S04]  /*0f40*/  IMAD.IADD R15, R36, 0x1, R13 ;  /* 0x00000001240f7824 */ /* 0x000fc800078e020d */
        /* <DEDUP_REMOVED lines=21> */
.L_x_12:
[----:B------:R-:W-:Y:S05]  /*10a0*/  BSYNC.RECONVERGENT B1 ;  /* 0x0000000000017941 */ /* 0x000fea0003800200 */
.L_x_11:
        /* <DEDUP_REMOVED lines=26> */
.L_x_14:
[----:B------:R-:W-:Y:S05]  /*1250*/  BSYNC.RECONVERGENT B1 ;  /* 0x0000000000017941 */ /* 0x000fea0003800200 */
.L_x_13:
[----:B------:R-:W-:Y:S01]  /*1260*/  ISETP.GT.AND P5, PT, R6, -0x1, PT ;  /* 0xffffffff0600780c */ /* 0x000fe20003fa4270 */
[----:B------:R-:W-:Y:S01]  /*1270*/  BSSY.RECONVERGENT B1, `(.L_x_15) ;  /* 0x0000022000017945 */ /* 0x000fe20003800200 */
[----:B------:R-:W-:Y:S02]  /*1280*/  P2R R17, PR, RZ, 0x4 ;  /* 0x00000004ff117803 */ /* 0x000fe40000000000 */
[----:B------:R-:W-:Y:S02]  /*1290*/  ISETP.GT.AND P6, PT, R5, RZ, P5 ;  /* 0x000000ff0500720c */ /* 0x000fe40002fc4270 */
[----:B------:R-:W-:Y:S02]  /*12a0*/  PLOP3.LUT P2, PT, P1, P4, PT, 0x80, 0x8 ;  /* 0x000000000008781c */ /* 0x000fe40000f49070 */
[----:B------:R-:W-:Y:S02]  /*12b0*/  ISETP.LT.U32.AND P6, PT, R25, R20, P6 ;  /* 0x000000141900720c */ /* 0x000fe400037c1070 */
[----:B------:R-:W-:-:S02]  /*12c0*/  PLOP3.LUT P4, PT, P0, P4, PT, 0x80, 0x8 ;  /* 0x000000000008781c */ /* 0x000fc40000789070 */
[----:B------:R-:W-:Y:S02]  /*12d0*/  P2R R16, PR, RZ, 0x4 ;  /* 0x00000004ff107803 */ /* 0x000fe40000000000 */
[----:B------:R-:W-:Y:S02]  /*12e0*/  ISETP.NE.AND P2, PT, R17, RZ, PT ;  /* 0x000000ff1100720c */ /* 0x000fe40003f45270 */
[----:B------:R-:W-:Y:S02]  /*12f0*/  LOP3.LUT R28, R5, R6, RZ, 0xfc, !PT ;  /* 0x00000006051c7212 */ /* 0x000fe400078efcff */
[----:B------:R-:W-:Y:S02]  /*1300*/  P2R R17, PR, RZ, 0x40 ;  /* 0x00000040ff117803 */ /* 0x000fe40000000000 */
[----:B------:R-:W-:Y:S01]  /*1310*/  P2R R18, PR, RZ, 0x10 ;  /* 0x00000010ff127803 */ /* 0x000fe20000000000 */
[----:B------:R-:W-:Y:S06]  /*1320*/  @!P6 BRA `(.L_x_16) ;  /* 0x000000000058e947 */ /* 0x000fec0003800000 */
        /* <DEDUP_REMOVED lines=22> */
.L_x_16:
[----:B------:R-:W-:Y:S05]  /*1490*/  BSYNC.RECONVERGENT B1 ;  /* 0x0000000000017941 */ /* 0x000fea0003800200 */
.L_x_15:
[----:B------:R-:W-:Y:S01]  /*14a0*/  ISETP.NE.AND P4, PT, R16, RZ, PT ;  /* 0x000000ff1000720c */ /* 0x000fe20003f85270 */
[----:B------:R-:W-:-:S12]  /*14b0*/  BSSY.RECONVERGENT B1, `(.L_x_17) ;  /* 0x0000018000017945 */ /* 0x000fd80003800200 */
        /* <DEDUP_REMOVED lines=23> */
.L_x_18:
[----:B------:R-:W-:Y:S05]  /*1630*/  BSYNC.RECONVERGENT B1 ;  /* 0x0000000000017941 */ /* 0x000fea0003800200 */
.L_x_17:
        /* <DEDUP_REMOVED lines=25> */
.L_x_20:
[----:B------:R-:W-:Y:S05]  /*17d0*/  BSYNC.RECONVERGENT B1 ;  /* 0x0000000000017941 */ /* 0x000fea0003800200 */
.L_x_19:
[----:B------:R-:W-:Y:S01]  /*17e0*/  ISETP.GE.U32.AND P6, PT, R5, R20, PT ;  /* 0x000000140500720c */ /* 0x000fe20003fc6070 */
[----:B------:R-:W-:Y:S01]  /*17f0*/  BSSY.RECONVERGENT B1, `(.L_x_21) ;  /* 0x000001e000017945 */ /* 0x000fe20003800200 */
[----:B------:R-:W-:Y:S02]  /*1800*/  IMAD.IADD R19, R13, 0x1, R21 ;  /* 0x000000010d137824 */ /* 0x000fe400078e0215 */
[----:B------:R-:W-:Y:S02]  /*1810*/  ISETP.GT.AND P4, PT, R5, -0x1, !P6 ;  /* 0xffffffff0500780c */ /* 0x000fe40007784270 */
[----:B------:R-:W-:-:S04]  /*1820*/  ISETP.GT.AND P6, PT, R28, -0x1, !P6 ;  /* 0xffffffff1c00780c */ /* 0x000fc800077c4270 */
[----:B------:R-:W-:Y:S02]  /*1830*/  P2R R28, PR, RZ, 0x40 ;  /* 0x00000040ff1c7803 */ /* 0x000fe40000000000 */
[----:B------:R-:W-:-:S04]  /*1840*/  PLOP3.LUT P6, PT, P3, P4, PT, 0x80, 0x8 ;  /* 0x000000000008781c */ /* 0x000fc80001fc9070 */
[----:B------:R-:W-:-:S09]  /*1850*/  P2R R29, PR, RZ, 0x40 ;  /* 0x00000040ff1d7803 */ /* 0x000fd20000000000 */
[----:B------:R-:W-:Y:S05]  /*1860*/  @!P6 BRA `(.L_x_22) ;  /* 0x000000000058e947 */ /* 0x000fea0003800000 */
[----:B------:R-:W-:-:S05]  /*1870*/  IADD3 R22, PT, PT, R36, R19, RZ ;  /* 0x0000001324167210 */ /* 0x000fca0007ffe0ff */
        /* <DEDUP_REMOVED lines=21> */
.L_x_22:
[----:B------:R-:W-:Y:S05]  /*19d0*/  BSYNC.RECONVERGENT B1 ;  /* 0x0000000000017941 */ /* 0x000fea0003800200 */
.L_x_21:
[----:B------:R-:W-:Y:S01]  /*19e0*/  PLOP3.LUT P6, PT, P2, P4, PT, 0x80, 0x8 ;  /* 0x000000000008781c */ /* 0x000fe200017c9070 */
[----:B------:R-:W-:Y:S01]  /*19f0*/  BSSY.RECONVERGENT B1, `(.L_x_23) ;  /* 0x0000021000017945 */ /* 0x000fe20003800200 */
[----:B------:R-:W-:Y:S01]  /*1a00*/  P2R R22, PR, RZ, 0x8 ;  /* 0x00000008ff167803 */ /* 0x000fe20000000000 */
[----:B------:R-:W-:Y:S01]  /*1a10*/  VIADD R33, R5, 0x1 ;  /* 0x0000000105217836 */ /* 0x000fe20000000000 */
[----:B------:R-:W-:Y:S02]  /*1a20*/  PLOP3.LUT P3, PT, P1, P4, PT, 0x80, 0x8 ;  /* 0x000000000008781c */ /* 0x000fe40000f69070 */
[----:B------:R-:W-:Y:S02]  /*1a30*/  PLOP3.LUT P4, PT, P0, P4, PT, 0x80, 0x8 ;  /* 0x000000000008781c */ /* 0x000fe40000789070 */
[----:B------:R-:W-:Y:S02]  /*1a40*/  P2R R30, PR, RZ, 0x8 ;  /* 0x00000008ff1e7803 */ /* 0x000fe40000000000 */
[----:B------:R-:W-:-:S02]  /*1a50*/  ISETP.NE.AND P3, PT, R22, RZ, PT ;  /* 0x000000ff1600720c */ /* 0x000fc40003f65270 */
[----:B------:R-:W-:Y:S02]  /*1a60*/  IADD3 R35, PT, PT, R5, 0x1, RZ ;  /* 0x0000000105237810 */ /* 0x000fe40007ffe0ff */
[----:B------:R-:W-:Y:S02]  /*1a70*/  P2R R31, PR, RZ, 0x40 ;  /* 0x00000040ff1f7803 */ /* 0x000fe40000000000 */
[----:B------:R-:W-:Y:S01]  /*1a80*/  P2R R32, PR, RZ, 0x10 ;  /* 0x00000010ff207803 */ /* 0x000fe20000000000 */
[----:B------:R-:W-:Y:S06]  /*1a90*/  @!P6 BRA `(.L_x_24) ;  /* 0x000000000058e947 */ /* 0x000fec0003800000 */
[----:B------:R-:W-:-:S04]  /*1aa0*/  IMAD.IADD R22, R38, 0x1, R19 ;  /* 0x0000000126167824 */ /* 0x000fc800078e0213 */
[----:B------:R-:W-:-:S04]  /*1ab0*/  IMAD R24, R22, UR5, RZ ;  /* 0x0000000516187c24 */ /* 0x000fc8000f8e02ff */
[C---:B------:R-:W-:Y:S01]  /*1ac0*/  VIADD R26, R24.reuse, 0x2 ;  /* 0x00000002181a7836 */ /* 0x040fe20000000000 */
[C---:B------:R-:W-:Y:S01]  /*1ad0*/  IADD3 R22, P4, PT, R24.reuse, UR8, RZ ;  /* 0x0000000818167c10 */ /* 0x040fe2000ff9e0ff */
[----:B------:R-:W-:-:S03]  /*1ae0*/  VIADD R24, R24, 0x1 ;  /* 0x0000000118187836 */ /* 0x000fc60000000000 */
[----:B------:R-:W-:Y:S02]  /*1af0*/  IADD3.X R23, PT, PT, RZ, UR9, RZ, P4, !PT ;  /* 0x00000009ff177c10 */ /* 0x000fe4000a7fe4ff */
[----:B------:R-:W-:-:S03]  /*1b00*/  IADD3 R26, P4, PT, R26, UR8, RZ ;  /* 0x000000081a1a7c10 */ /* 0x000fc6000ff9e0ff */
[----:B------:R-:W2:Y:S01]  /*1b10*/  LDG.E.U8 R22, desc[UR6][R22.64] ;  /* 0x0000000616167981 */ /* 0x000ea2000c1e1100 */
[----:B------:R-:W-:Y:S02]  /*1b20*/  IADD3.X R27, PT, PT, RZ, UR9, RZ, P4, !PT ;  /* 0x00000009ff1b7c10 */ /* 0x000fe4000a7fe4ff */
[----:B------:R-:W-:-:S03]  /*1b30*/  IADD3 R24, P4, PT, R24, UR8, RZ ;  /* 0x0000000818187c10 */ /* 0x000fc6000ff9e0ff */
[----:B------:R-:W3:Y:S01]  /*1b40*/  LDG.E.U8 R26, desc[UR6][R26.64] ;  /* 0x000000061a1a7981 */ /* 0x000ee2000c1e1100 */
[----:B------:R-:W-:-:S05]  /*1b50*/  IADD3.X R25, PT, PT, RZ, UR9, RZ, P4, !PT ;  /* 0x00000009ff197c10 */ /* 0x000fca000a7fe4ff */
        /* <DEDUP_REMOVED lines=10> */
.L_x_24:
[----:B------:R-:W-:Y:S05]  /*1c00*/  BSYNC.RECONVERGENT B1 ;  /* 0x0000000000017941 */ /* 0x000fea0003800200 */
.L_x_23:
[----:B------:R-:W-:Y:S01]  /*1c10*/  ISETP.NE.AND P4, PT, R28, RZ, PT ;  /* 0x000000ff1c00720c */ /* 0x000fe20003f85270 */
[----:B------:R-:W-:-:S12]  /*1c20*/  BSSY.RECONVERGENT B1, `(.L_x_25) ;  /* 0x0000018000017945 */ /* 0x000fd80003800200 */
[----:B------:R-:W-:Y:S05]  /*1c30*/  @!P4 BRA `(.L_x_26) ;  /* 0x000000000058c947 */ /* 0x000fea0003800000 */
        /* <DEDUP_REMOVED lines=22> */
.L_x_26:
[----:B------:R-:W-:Y:S05]  /*1da0*/  BSYNC.RECONVERGENT B1 ;  /* 0x0000000000017941 */ /* 0x000fea0003800200 */
.L_x_25:
        /* <DEDUP_REMOVED lines=25> */
.L_x_28:
[----:B------:R-:W-:Y:S05]  /*1f40*/  BSYNC.RECONVERGENT B1 ;  /* 0x0000000000017941 */ /* 0x000fea0003800200 */
.L_x_27:
        /* <DEDUP_REMOVED lines=25> */
.L_x_30:
[----:B------:R-:W-:Y:S05]  /*20e0*/  BSYNC.RECONVERGENT B1 ;  /* 0x0000000000017941 */ /* 0x000fea0003800200 */
.L_x_29:
[C---:B------:R-:W-:Y:S01]  /*20f0*/  ISETP.GT.AND P5, PT, R5.reuse, -0x2, P5 ;  /* 0xfffffffe0500780c */ /* 0x040fe20002fa4270 */
[----:B------:R-:W-:Y:S01]  /*2100*/  VIADD R23, R5, 0x2 ;  /* 0x0000000205177836 */ /* 0x000fe20000000000 */
[-C--:B------:R-:W-:Y:S01]  /*2110*/  ISETP.GE.U32.AND P4, PT, R35, R20.reuse, PT ;  /* 0x000000142300720c */ /* 0x080fe20003f86070 */
[----:B------:R-:W-:Y:S01]  /*2120*/  BSSY.RECONVERGENT B1, `(.L_x_31) ;  /* 0x0000020000017945 */ /* 0x000fe20003800200 */
[----:B------:R-:W-:Y:S02]  /*2130*/  ISETP.LT.U32.AND P5, PT, R33, R20, P5 ;  /* 0x000000142100720c */ /* 0x000fe40002fa1070 */
[----:B------:R-:W-:Y:S02]  /*2140*/  ISETP.GT.AND P4, PT, R5, -0x2, !P4 ;  /* 0xfffffffe0500780c */ /* 0x000fe40006784270 */
[----:B------:R-:W-:Y:S02]  /*2150*/  P2R R34, PR, RZ, 0x20 ;  /* 0x00000020ff227803 */ /* 0x000fe40000000000 */
[----:B------:R-:W-:-:S02]  /*2160*/  PLOP3.LUT P5, PT, P3, P4, PT, 0x80, 0x8 ;  /* 0x000000000008781c */ /* 0x000fc40001fa9070 */
[----:B------:R-:W-:Y:S02]  /*2170*/  ISETP.GE.U32.AND P6, PT, R23, R20, PT ;  /* 0x000000141700720c */ /* 0x000fe40003fc6070 */
[----:B------:R-:W-:Y:S02]  /*2180*/  IADD3 R33, PT, PT, R19, R21, RZ ;  /* 0x0000001513217210 */ /* 0x000fe40007ffe0ff */
[----:B------:R-:W-:Y:S02]  /*2190*/  ISETP.GT.AND P6, PT, R5, -0x3, !P6 ;  /* 0xfffffffd0500780c */ /* 0x000fe400077c4270 */
[----:B------:R-:W-:-:S05]  /*21a0*/  P2R R35, PR, RZ, 0x20 ;  /* 0x00000020ff237803 */ /* 0x000fca0000000000 */
        /* <DEDUP_REMOVED lines=23> */
.L_x_32:
[----:B------:R-:W-:Y:S05]  /*2320*/  BSYNC.RECONVERGENT B1 ;  /* 0x0000000000017941 */ /* 0x000fea0003800200 */
.L_x_31:
[----:B------:R-:W-:Y:S01]  /*2330*/  PLOP3.LUT P5, PT, P2, P4, PT, 0x80, 0x8 ;  /* 0x000000000008781c */ /* 0x000fe200017a9070 */
[----:B------:R-:W-:Y:S03]  /*2340*/  BSSY.RECONVERGENT B1, `(.L_x_33) ;  /* 0x0000019000017945 */ /* 0x000fe60003800200 */
[----:B------:R-:W-:-:S09]  /*2350*/  P2R R36, PR, RZ, 0x20 ;  /* 0x00000020ff247803 */ /* 0x000fd20000000000 */
        /* <DEDUP_REMOVED lines=23> */
.L_x_34:
[----:B------:R-:W-:Y:S05]  /*24d0*/  BSYNC.RECONVERGENT B1 ;  /* 0x0000000000017941 */ /* 0x000fea0003800200 */
.L_x_33:
        /* <DEDUP_REMOVED lines=25> */
.L_x_36:
[----:B------:R-:W-:Y:S05]  /*2670*/  BSYNC.RECONVERGENT B1 ;  /* 0x0000000000017941 */ /* 0x000fea0003800200 */
.L_x_35:
[----:B------:R-:W-:Y:S01]  /*2680*/  PLOP3.LUT P5, PT, P1, P4, PT, 0x80, 0x8 ;  /* 0x000000000008781c */ /* 0x000fe20000fa9070 */
[----:B------:R-:W-:Y:S01]  /*2690*/  BSSY.RECONVERGENT B1, `(.L_x_37) ;  /* 0x0000024000017945 */ /* 0x000fe20003800200 */
[----:B------:R-:W-:Y:S02]  /*26a0*/  PLOP3.LUT P4, PT, P0, P4, PT, 0x80, 0x8 ;  /* 0x000000000008781c */ /* 0x000fe40000789070 */
[----:B------:R-:W-:Y:S02]  /*26b0*/  CS2R R38, SRZ ;  /* 0x0000000000267805 */ /* 0x000fe4000001ff00 */
[----:B------:R-:W-:Y:S01]  /*26c0*/  PLOP3.LUT P3, PT, P3, P6, PT, 0x80, 0x8 ;  /* 0x000000000008781c */ /* 0x000fe20001f6d070 */
[----:B------:R-:W-:Y:S01]  /*26d0*/  IMAD.MOV.U32 R40, RZ, RZ, RZ ;  /* 0x000000ffff287224 */ /* 0x000fe200078e00ff */
[----:B------:R-:W-:Y:S01]  /*26e0*/  PLOP3.LUT P2, PT, P2, P6, PT, 0x80, 0x8 ;  /* 0x000000000008781c */ /* 0x000fe2000174d070 */
[----:B------:R-:W-:Y:S01]  /*26f0*/  VIADD R44, R6, 0xffffffff ;  /* 0xffffffff062c7836 */ /* 0x000fe20000000000 */
[----:B------:R-:W-:-:S02]  /*2700*/  PLOP3.LUT P1, PT, P1, P6, PT, 0x80, 0x8 ;  /* 0x000000000008781c */ /* 0x000fc40000f2d070 */
[----:B------:R-:W-:Y:S02]  /*2710*/  PLOP3.LUT P0, PT, P0, P6, PT, 0x80, 0x8 ;  /* 0x000000000008781c */ /* 0x000fe4000070d070 */
[----:B------:R-:W-:Y:S02]  /*2720*/  P2R R37, PR, RZ, 0x20 ;  /* 0x00000020ff257803 */ /* 0x000fe40000000000 */
[C---:B------:R-:W-:Y:S02]  /*2730*/  ISETP.GT.AND P6, PT, R6.reuse, -0x1, P6 ;  /* 0xffffffff0600780c */ /* 0x040fe400037c4270 */
[----:B------:R-:W-:Y:S02]  /*2740*/  IADD3 R42, PT, PT, R6, -0x2, RZ ;  /* 0xfffffffe062a7810 */ /* 0x000fe40007ffe0ff */
[----:B------:R-:W-:Y:S01]  /*2750*/  IADD3 R5, PT, PT, R33, R21, RZ ;  /* 0x0000001521057210 */ /* 0x000fe20007ffe0ff */
[----:B------:R-:W-:Y:S08]  /*2760*/  @!P5 BRA `(.L_x_38) ;  /* 0x000000000058d947 */ /* 0x000ff00003800000 */
        /* <DEDUP_REMOVED lines=22> */
.L_x_38:
[----:B------:R-:W-:Y:S05]  /*28d0*/  BSYNC.RECONVERGENT B1 ;  /* 0x0000000000017941 */ /* 0x000fea0003800200 */
.L_x_37:
[----:B------:R-:W-:Y:S04]  /*28e0*/  BSSY.RECONVERGENT B1, `(.L_x_39) ;  /* 0x0000019000017945 */ /* 0x000fe80003800200 */
[----:B------:R-:W-:Y:S05]  /*28f0*/  @!P4 BRA `(.L_x_40) ;  /* 0x00000000005cc947 */ /* 0x000fea0003800000 */
[----:B------:R-:W-:-:S05]  /*2900*/  VIADD R22, R6, 0x2 ;  /* 0x0000000206167836 */ /* 0x000fca0000000000 */
[----:B------:R-:W-:-:S05]  /*2910*/  IADD3 R22, PT, PT, R22, R33, RZ ;  /* 0x0000002116167210 */ /* 0x000fca0007ffe0ff */
[----:B------:R-:W-:-:S05]  /*2920*/  IMAD R24, R22, UR5, RZ ;  /* 0x0000000516187c24 */ /* 0x000fca000f8e02ff */
[C---:B------:R-:W-:Y:S02]  /*2930*/  IADD3 R22, P5, PT, R24.reuse, UR8, RZ ;  /* 0x0000000818167c10 */ /* 0x040fe4000ffbe0ff */
[C---:B------:R-:W-:Y:S02]  /*2940*/  IADD3 R26, PT, PT, R24.reuse, 0x2, RZ ;  /* 0x00000002181a7810 */ /* 0x040fe40007ffe0ff */
[----:B------:R-:W-:Y:S01]  /*2950*/  IADD3 R24, PT, PT, R24, 0x1, RZ ;  /* 0x0000000118187810 */ /* 0x000fe20007ffe0ff */
[----:B------:R-:W-:Y:S01]  /*2960*/  IMAD.X R23, RZ, RZ, UR9, P5 ;  /* 0x00000009ff177e24 */ /* 0x000fe2000a8e06ff */
[----:B------:R-:W-:-:S04]  /*2970*/  IADD3 R26, P5, PT, R26, UR8, RZ ;  /* 0x000000081a1a7c10 */ /* 0x000fc8000ffbe0ff */
[----:B------:R-:W2:Y:S01]  /*2980*/  LDG.E.U8 R22, desc[UR6][R22.64] ;  /* 0x0000000616167981 */ /* 0x000ea2000c1e1100 */
        /* <DEDUP_REMOVED lines=14> */
.L_x_40:
[----:B------:R-:W-:Y:S05]  /*2a70*/  BSYNC.RECONVERGENT B1 ;  /* 0x0000000000017941 */ /* 0x000fea0003800200 */
.L_x_39:
[----:B------:R-:W-:Y:S04]  /*2a80*/  BSSY.RECONVERGENT B1, `(.L_x_41) ;  /* 0x0000019000017945 */ /* 0x000fe80003800200 */
[----:B------:R-:W-:Y:S05]  /*2a90*/  @!P3 BRA `(.L_x_42) ;  /* 0x00000000005cb947 */ /* 0x000fea0003800000 */
[----:B------:R-:W-:-:S05]  /*2aa0*/  IADD3 R22, PT, PT, R6, -0x2, RZ ;  /* 0xfffffffe06167810 */ /* 0x000fca0007ffe0ff */
        /* <DEDUP_REMOVED lines=22> */
.L_x_42:
[----:B------:R-:W-:Y:S05]  /*2c10*/  BSYNC.RECONVERGENT B1 ;  /* 0x0000000000017941 */ /* 0x000fea0003800200 */
.L_x_41:
        /* <DEDUP_REMOVED lines=25> */
.L_x_44:
[----:B------:R-:W-:Y:S05]  /*2db0*/  BSYNC.RECONVERGENT B1 ;  /* 0x0000000000017941 */ /* 0x000fea0003800200 */
.L_x_43:
[----:B------:R-:W-:Y:S04]  /*2dc0*/  BSSY.RECONVERGENT B1, `(.L_x_45) ;  /* 0x0000018000017945 */ /* 0x000fe80003800200 */
[----:B------:R-:W-:Y:S05]  /*2dd0*/  @!P6 BRA `(.L_x_46) ;  /* 0x000000000058e947 */ /* 0x000fea0003800000 */
        /* <DEDUP_REMOVED lines=22> */
.L_x_46:
[----:B------:R-:W-:Y:S05]  /*2f40*/  BSYNC.RECONVERGENT B1 ;  /* 0x0000000000017941 */ /* 0x000fea0003800200 */
.L_x_45:
[----:B------:R-:W-:Y:S04]  /*2f50*/  BSSY.RECONVERGENT B1, `(.L_x_47) ;  /* 0x0000019000017945 */ /* 0x000fe80003800200 */
[----:B------:R-:W-:Y:S05]  /*2f60*/  @!P1 BRA `(.L_x_48) ;  /* 0x00000000005c9947 */ /* 0x000fea0003800000 */
[----:B------:R-:W-:-:S05]  /*2f70*/  IADD3 R22, PT, PT, R6, 0x1, RZ ;  /* 0x0000000106167810 */ /* 0x000fca0007ffe0ff */
        /* <DEDUP_REMOVED lines=22> */
.L_x_48:
[----:B------:R-:W-:Y:S05]  /*30e0*/  BSYNC.RECONVERGENT B1 ;  /* 0x0000000000017941 */ /* 0x000fea0003800200 */
.L_x_47:
        /* <DEDUP_REMOVED lines=25> */
.L_x_50:
[----:B------:R-:W-:Y:S05]  /*3280*/  BSYNC.RECONVERGENT B1 ;  /* 0x0000000000017941 */ /* 0x000fea0003800200 */
.L_x_49:
[----:B------:R-:W-:Y:S01]  /*3290*/  ISETP.NE.AND P5, PT, R7, RZ, PT ;  /* 0x000000ff0700720c */ /* 0x000fe20003fa5270 */
[----:B------:R-:W-:-:S12]  /*32a0*/  BSSY.RECONVERGENT B1, `(.L_x_51) ;  /* 0x0000016000017945 */ /* 0x000fd80003800200 */
[----:B------:R-:W-:Y:S05]  /*32b0*/  @!P5 BRA `(.L_x_52) ;  /* 0x000000000050d947 */ /* 0x000fea0003800000 */
[----:B------:R-:W-:-:S05]  /*32c0*/  IADD3 R7, PT, PT, R6, -0x2, RZ ;  /* 0xfffffffe06077810 */ /* 0x000fca0007ffe0ff */
[----:B------:R-:W-:-:S04]  /*32d0*/  IMAD R7, R8, R21, R7 ;  /* 0x0000001508077224 */ /* 0x000fc800078e0207 */
        /* <DEDUP_REMOVED lines=17> */
[----:B------:R-:W-:-:S07]  /*33f0*/  I2FP.F32.S32 R39, R39 ;  /* 0x0000002700277245 */ /* 0x000fce0000201400 */
.L_x_52:
[----:B------:R-:W-:Y:S05]  /*3400*/  BSYNC.RECONVERGENT B1 ;  /* 0x0000000000017941 */ /* 0x000fea0003800200 */
.L_x_51:
        /* <DEDUP_REMOVED lines=26> */
.L_x_54:
[----:B------:R-:W-:Y:S05]  /*35b0*/  BSYNC.RECONVERGENT B1 ;  /* 0x0000000000017941 */ /* 0x000fea0003800200 */
.L_x_53:
[----:B------:R-:W-:Y:S01]  /*35c0*/  ISETP.NE.AND P5, PT, R9, RZ, PT ;  /* 0x000000ff0900720c */ /* 0x000fe20003fa5270 */
[----:B------:R-:W-:-:S12]  /*35d0*/  BSSY.RECONVERGENT B1, `(.L_x_55) ;  /* 0x0000018000017945 */ /* 0x000fd80003800200 */
[----:B------:R-:W-:Y:S05]  /*35e0*/  @!P5 BRA `(.L_x_56) ;  /* 0x000000000058d947 */ /* 0x000fea0003800000 */
[----:B------:R-:W-:-:S04]  /*35f0*/  IMAD R7, R8, R21, R6 ;  /* 0x0000001508077224 */ /* 0x000fc800078e0206 */
        /* <DEDUP_REMOVED lines=21> */
.L_x_56:
[----:B------:R-:W-:Y:S05]  /*3750*/  BSYNC.RECONVERGENT B1 ;  /* 0x0000000000017941 */ /* 0x000fea0003800200 */
.L_x_55:
[----:B------:R-:W-:Y:S01]  /*3760*/  ISETP.NE.AND P5, PT, R12, RZ, PT ;  /* 0x000000ff0c00720c */ /* 0x000fe20003fa5270 */
[----:B------:R-:W-:-:S12]  /*3770*/  BSSY.RECONVERGENT B1, `(.L_x_57) ;  /* 0x0000019000017945 */ /* 0x000fd80003800200 */
[----:B------:R-:W-:Y:S05]  /*3780*/  @!P5 BRA `(.L_x_58) ;  /* 0x00000000005cd947 */ /* 0x000fea0003800000 */
[----:B------:R-:W-:-:S04]  /*3790*/  VIADD R7, R6, 0x1 ;  /* 0x0000000106077836 */ /* 0x000fc80000000000 */
        /* <DEDUP_REMOVED lines=22> */
.L_x_58:
[----:B------:R-:W-:Y:S05]  /*3900*/  BSYNC.RECONVERGENT B1 ;  /* 0x0000000000017941 */ /* 0x000fea0003800200 */
.L_x_57:
[----:B------:R-:W-:Y:S01]  /*3910*/  ISETP.NE.AND P5, PT, R11, RZ, PT ;  /* 0x000000ff0b00720c */ /* 0x000fe20003fa5270 */
[----:B------:R-:W-:Y:S01]  /*3920*/  BSSY.RECONVERGENT B1, `(.L_x_59) ;  /* 0x0000019000017945 */ /* 0x000fe20003800200 */
[----:B------:R-:W-:-:S11]  /*3930*/  VIADD R12, R6, 0x2 ;  /* 0x00000002060c7836 */ /* 0x000fd60000000000 */
        /* <DEDUP_REMOVED lines=23> */
.L_x_60:
[----:B------:R-:W-:Y:S05]  /*3ab0*/  BSYNC.RECONVERGENT B1 ;  /* 0x0000000000017941 */ /* 0x000fea0003800200 */
.L_x_59:
        /* <DEDUP_REMOVED lines=25> */
.L_x_62:
[----:B------:R-:W-:Y:S05]  /*3c50*/  BSYNC.RECONVERGENT B1 ;  /* 0x0000000000017941 */ /* 0x000fea0003800200 */
.L_x_61:
        /* <DEDUP_REMOVED lines=25> */
.L_x_64:
[----:B------:R-:W-:Y:S05]  /*3df0*/  BSYNC.RECONVERGENT B1 ;  /* 0x0000000000017941 */ /* 0x000fea0003800200 */
.L_x_63:
        /* <DEDUP_REMOVED lines=25> */
.L_x_66:
[----:B------:R-:W-:Y:S05]  /*3f90*/  BSYNC.RECONVERGENT B1 ;  /* 0x0000000000017941 */ /* 0x000fea0003800200 */
.L_x_65:
[----:B------:R-:W-:Y:S01]  /*3fa0*/  ISETP.NE.AND P5, PT, R16, RZ, PT ;  /* 0x000000ff1000720c */ /* 0x000fe20003fa5270 */
[----:B------:R-:W-:Y:S01]  /*3fb0*/  BSSY.RECONVERGENT B1, `(.L_x_67) ;  /* 0x0000019000017945 */ /* 0x000fe20003800200 */
[----:B------:R-:W-:-:S11]  /*3fc0*/  VIADD R16, R6, 0x1 ;  /* 0x0000000106107836 */ /* 0x000fd60000000000 */
        /* <DEDUP_REMOVED lines=23> */
.L_x_68:
[----:B------:R-:W-:Y:S05]  /*4140*/  BSYNC.RECONVERGENT B1 ;  /* 0x0000000000017941 */ /* 0x000fea0003800200 */
.L_x_67:
[----:B------:R-:W-:Y:S01]  /*4150*/  ISETP.NE.AND P5, PT, R18, RZ, PT ;  /* 0x000000ff1200720c */ /* 0x000fe20003fa5270 */
[----:B------:R-:W-:-:S12]  /*4160*/  BSSY.RECONVERGENT B1, `(.L_x_69) ;  /* 0x0000018000017945 */ /* 0x000fd80003800200 */
        /* <DEDUP_REMOVED lines=23> */
.L_x_70:
[----:B------:R-:W-:Y:S05]  /*42e0*/  BSYNC.RECONVERGENT B1 ;  /* 0x0000000000017941 */ /* 0x000fea0003800200 */
.L_x_69:
        /* <DEDUP_REMOVED lines=25> */
.L_x_72:
[----:B------:R-:W-:Y:S05]  /*4480*/  BSYNC.RECONVERGENT B1 ;  /* 0x0000000000017941 */ /* 0x000fea0003800200 */
.L_x_71:
        /* <DEDUP_REMOVED lines=25> */
.L_x_74:
[----:B------:R-:W-:Y:S05]  /*4620*/  BSYNC.RECONVERGENT B1 ;  /* 0x0000000000017941 */ /* 0x000fea0003800200 */
.L_x_73:
        /* <DEDUP_REMOVED lines=25> */
.L_x_76:
[----:B------:R-:W-:Y:S05]  /*47c0*/  BSYNC.RECONVERGENT B1 ;  /* 0x0000000000017941 */ /* 0x000fea0003800200 */
.L_x_75:
        /* <DEDUP_REMOVED lines=25> */
.L_x_78:
[----:B------:R-:W-:Y:S05]  /*4960*/  BSYNC.RECONVERGENT B1 ;  /* 0x0000000000017941 */ /* 0x000fea0003800200 */
.L_x_77:
        /* <DEDUP_REMOVED lines=25> */
.L_x_80:
[----:B------:R-:W-:Y:S05]  /*4b00*/  BSYNC.RECONVERGENT B1 ;  /* 0x0000000000017941 */ /* 0x000fea0003800200 */
.L_x_79:
        /* <DEDUP_REMOVED lines=25> */
.L_x_82:
[----:B------:R-:W-:Y:S05]  /*4ca0*/  BSYNC.RECONVERGENT B1 ;  /* 0x0000000000017941 */ /* 0x000fea0003800200 */
.L_x_81:
        /* <DEDUP_REMOVED lines=25> */
.L_x_84:
[----:B------:R-:W-:Y:S05]  /*4e40*/  BSYNC.RECONVERGENT B1 ;  /* 0x0000000000017941 */ /* 0x000fea0003800200 */
.L_x_83:
        /* <DEDUP_REMOVED lines=25> */
.L_x_86:
[----:B------:R-:W-:Y:S05]  /*4fe0*/  BSYNC.RECONVERGENT B1 ;  /* 0x0000000000017941 */ /* 0x000fea0003800200 */
.L_x_85:
[----:B------:R-:W-:Y:S01]  /*4ff0*/  ISETP.NE.AND P5, PT, R37, RZ, PT ;  /* 0x000000ff2500720c */ /* 0x000fe20003fa5270 */
[----:B------:R-:W-:-:S12]  /*5000*/  BSSY.RECONVERGENT B1, `(.L_x_87) ;  /* 0x0000018000017945 */ /* 0x000fd80003800200 */
[----:B------:R-:W-:Y:S05]  /*5010*/  @!P5 BRA `(.L_x_88) ;  /* 0x000000000058d947 */ /* 0x000fea0003800000 */
[----:B------:R-:W-:-:S05]  /*5020*/  IADD3 R7, PT, PT, R16, R33, RZ ;  /* 0x0000002110077210 */ /* 0x000fca0007ffe0ff */
[----:B------:R-:W-:-:S04]  /*5030*/  IMAD R7, R7, UR5, RZ ;  /* 0x0000000507077c24 */ /* 0x000fc8000f8e02ff */
[C---:B------:R-:W-:Y:S01]  /*5040*/  VIADD R8, R7.reuse, 0x2 ;  /* 0x0000000207087836 */ /* 0x040fe20000000000 */
[----:B------:R-:W-:-:S04]  /*5050*/  IADD3 R10, PT, PT, R7, 0x1, RZ ;  /* 0x00000001070a7810 */ /* 0x000fc80007ffe0ff */
[----:B------:R-:W-:-:S05]  /*5060*/  IADD3 R8, P5, PT, R8, UR8, RZ ;  /* 0x0000000808087c10 */ /* 0x000fca000ffbe0ff */
[----:B------:R-:W-:Y:S01]  /*5070*/  IMAD.X R9, RZ, RZ, UR9, P5 ;  /* 0x00000009ff097e24 */ /* 0x000fe2000a8e06ff */
[----:B------:R-:W-:-:S04]  /*5080*/  IADD3 R10, P5, PT, R10, UR8, RZ ;  /* 0x000000080a0a7c10 */ /* 0x000fc8000ffbe0ff */
[----:B------:R-:W-:Y:S02]  /*5090*/  IADD3.X R11, PT, PT, RZ, UR9, RZ, P5, !PT ;  /* 0x00000009ff0b7c10 */ /* 0x000fe4000affe4ff */
[----:B------:R-:W-:Y:S02]  /*50a0*/  IADD3 R14, P5, PT, R7, UR8, RZ ;  /* 0x00000008070e7c10 */ /* 0x000fe4000ffbe0ff */
[----:B------:R-:W2:Y:S03]  /*50b0*/  LDG.E.U8 R7, desc[UR6][R8.64] ;  /* 0x0000000608077981 */ /* 0x000ea6000c1e1100 */
        /* <DEDUP_REMOVED lines=8> */
[----:B------:R-:W-:Y:S01]  /*5140*/  I2FP.F32.S32 R17, R17 ;  /* 0x0000001100117245 */ /* 0x000fe20000201400 */
[----:B------:R-:W-:Y:S02]  /*5150*/  FADD R38, R38, R7 ;  /* 0x0000000726267221 */ /* 0x000fe40000000000 */
[----:B------:R-:W-:-:S02]  /*5160*/  FADD R39, R39, R18 ;  /* 0x0000001227277221 */ /* 0x000fc40000000000 */
[----:B------:R-:W-:-:S07]  /*5170*/  FADD R40, R40, R17 ;  /* 0x0000001128287221 */ /* 0x000fce0000000000 */
.L_x_88:
[----:B------:R-:W-:Y:S05]  /*5180*/  BSYNC.RECONVERGENT B1 ;  /* 0x0000000000017941 */ /* 0x000fea0003800200 */
.L_x_87:
[----:B------:R-:W-:Y:S04]  /*5190*/  BSSY.RECONVERGENT B1, `(.L_x_89) ;  /* 0x0000018000017945 */ /* 0x000fe80003800200 */
[----:B------:R-:W-:Y:S05]  /*51a0*/  @!P4 BRA `(.L_x_90) ;  /* 0x000000000058c947 */ /* 0x000fea0003800000 */
[----:B------:R-:W-:-:S05]  /*51b0*/  IADD3 R33, PT, PT, R12, R33, RZ ;  /* 0x000000210c217210 */ /* 0x000fca0007ffe0ff */
[----:B------:R-:W-:-:S04]  /*51c0*/  IMAD R33, R33, UR5, RZ ;  /* 0x0000000521217c24 */ /* 0x000fc8000f8e02ff */
[C---:B------:R-:W-:Y:S01]  /*51d0*/  VIADD R8, R33.reuse, 0x2 ;  /* 0x0000000221087836 */ /* 0x040fe20000000000 */
[C---:B------:R-:W-:Y:S02]  /*51e0*/  IADD3 R10, PT, PT, R33.reuse, 0x1, RZ ;  /* 0x00000001210a7810 */ /* 0x040fe40007ffe0ff */
[----:B------:R-:W-:Y:S02]  /*51f0*/  IADD3 R14, P4, PT, R33, UR8, RZ ;  /* 0x00000008210e7c10 */ /* 0x000fe4000ff9e0ff */
[----:B------:R-:W-:Y:S02]  /*5200*/  IADD3 R8, P5, PT, R8, UR8, RZ ;  /* 0x0000000808087c10 */ /* 0x000fe4000ffbe0ff */
[----:B------:R-:W-:-:S03]  /*5210*/  IADD3.X R15, PT, PT, RZ, UR9, RZ, P4, !PT ;  /* 0x00000009ff0f7c10 */ /* 0x000fc6000a7fe4ff */
[----:B------:R-:W-:Y:S01]  /*5220*/  IMAD.X R9, RZ, RZ, UR9, P5 ;  /* 0x00000009ff097e24 */ /* 0x000fe2000a8e06ff */
        /* <DEDUP_REMOVED lines=14> */
.L_x_90:
[----:B------:R-:W-:Y:S05]  /*5310*/  BSYNC.RECONVERGENT B1 ;  /* 0x0000000000017941 */ /* 0x000fea0003800200 */
.L_x_89:
        /* <DEDUP_REMOVED lines=8> */
[----:B------:R-:W-:Y:S01]  /*53a0*/  IADD3 R8, P3, PT, R8, UR8, RZ ;  /* 0x0000000808087c10 */ /* 0x000fe2000ff7e0ff */
[----:B------:R-:W-:Y:S02]  /*53b0*/  IMAD.X R15, RZ, RZ, UR9, P5 ;  /* 0x00000009ff0f7e24 */ /* 0x000fe4000a8e06ff */
[----:B------:R-:W-:Y:S01]  /*53c0*/  IMAD.X R11, RZ, RZ, UR9, P4 ;  /* 0x00000009ff0b7e24 */ /* 0x000fe2000a0e06ff */
[----:B------:R-:W-:-:S02]  /*53d0*/  IADD3.X R9, PT, PT, RZ, UR9, RZ, P3, !PT ;  /* 0x00000009ff097c10 */ /* 0x000fc40009ffe4ff */
[----:B------:R-:W2:Y:S04]  /*53e0*/  LDG.E.U8 R14, desc[UR6][R14.64] ;  /* 0x000000060e0e7981 */ /* 0x000ea8000c1e1100 */
[----:B------:R-:W3:Y:S04]  /*53f0*/  LDG.E.U8 R7, desc[UR6][R8.64] ;  /* 0x0000000608077981 */ /* 0x000ee8000c1e1100 */
[----:B------:R-:W4:Y:S01]  /*5400*/  LDG.E.U8 R10, desc[UR6][R10.64] ;  /* 0x000000060a0a7981 */ /* 0x000f22000c1e1100 */
[----:B--2---:R-:W-:Y:S02]  /*5410*/  IMAD R17, R14, UR57, RZ ;  /* 0x000000390e117c24 */ /* 0x004fe4000f8e02ff */
[----:B---3--:R-:W-:-:S03]  /*5420*/  IMAD R7, R7, UR57, RZ ;  /* 0x0000003907077c24 */ /* 0x008fc6000f8e02ff */
[----:B------:R-:W-:Y:S01]  /*5430*/  I2FP.F32.S32 R17, R17 ;  /* 0x0000001100117245 */ /* 0x000fe20000201400 */
[----:B----4-:R-:W-:Y:S01]  /*5440*/  IMAD R13, R10, UR57, RZ ;  /* 0x000000390a0d7c24 */ /* 0x010fe2000f8e02ff */
[----:B------:R-:W-:-:S03]  /*5450*/  I2FP.F32.S32 R7, R7 ;  /* 0x0000000700077245 */ /* 0x000fc60000201400 */
[----:B------:R-:W-:Y:S01]  /*5460*/  FADD R40, R40, R17 ;  /* 0x0000001128287221 */ /* 0x000fe20000000000 */
[----:B------:R-:W-:Y:S01]  /*5470*/  I2FP.F32.S32 R18, R13 ;  /* 0x0000000d00127245 */ /* 0x000fe20000201400 */
[----:B------:R-:W-:-:S04]  /*5480*/  FADD R38, R38, R7 ;  /* 0x0000000726267221 */ /* 0x000fc80000000000 */
[----:B------:R-:W-:-:S07]  /*5490*/  FADD R39, R39, R18 ;  /* 0x0000001227277221 */ /* 0x000fce0000000000 */
.L_x_92:
[----:B------:R-:W-:Y:S05]  /*54a0*/  BSYNC.RECONVERGENT B1 ;  /* 0x0000000000017941 */ /* 0x000fea0003800200 */
.L_x_91:
        /* <DEDUP_REMOVED lines=24> */
.L_x_94:
[----:B------:R-:W-:Y:S05]  /*5630*/  BSYNC.RECONVERGENT B1 ;  /* 0x0000000000017941 */ /* 0x000fea0003800200 */
.L_x_93:
        /* <DEDUP_REMOVED lines=24> */
.L_x_96:
[----:B------:R-:W-:Y:S05]  /*57c0*/  BSYNC.RECONVERGENT B1 ;  /* 0x0000000000017941 */ /* 0x000fea0003800200 */
.L_x_95:
        /* <DEDUP_REMOVED lines=24> */
.L_x_98:
[----:B------:R-:W-:Y:S05]  /*5950*/  BSYNC.RECONVERGENT B1 ;  /* 0x0000000000017941 */ /* 0x000fea0003800200 */
.L_x_97:
        /* <DEDUP_REMOVED lines=24> */
.L_x_100:
[----:B------:R-:W-:Y:S05]  /*5ae0*/  BSYNC.RECONVERGENT B1 ;  /* 0x0000000000017941 */ /* 0x000fea0003800200 */
.L_x_99:
[----:B------:R-:W-:Y:S01]  /*5af0*/  FFMA R5, R2, R2, RZ ;  /* 0x0000000202057223 */ /* 0x000fe200000000ff */
[----:B------:R-:W-:Y:S01]  /*5b00*/  FFMA R0, R0, R0, RZ ;  /* 0x0000000000007223 */ /* 0x000fe200000000ff */
[----:B------:R-:W-:Y:S01]  /*5b10*/  IADD3 R4, PT, PT, R4, 0x100000, RZ ;  /* 0x0010000004047810 */ /* 0x000fe20007ffe0ff */
[----:B------:R-:W-:Y:S01]  /*5b20*/  FFMA R3, R3, R3, RZ ;  /* 0x0000000303037223 */ /* 0x000fe200000000ff */
[----:B------:R-:W-:Y:S01]  /*5b30*/  FFMA R5, R38, R38, R5 ;  /* 0x0000002626057223 */ /* 0x000fe20000000005 */
[----:B------:R-:W-:Y:S01]  /*5b40*/  BSSY.RECONVERGENT B1, `(.L_x_101) ;  /* 0x0000016000017945 */ /* 0x000fe20003800200 */
[----:B------:R-:W-:Y:S01]  /*5b50*/  FFMA R39, R39, R39, R0 ;  /* 0x0000002727277223 */ /* 0x000fe20000000000 */
[----:B------:R-:W-:Y:S01]  /*5b60*/  ISETP.GE.U32.AND P0, PT, R4, UR4, PT ;  /* 0x0000000404007c0c */ /* 0x000fe2000bf06070 */
[----:B------:R-:W-:Y:S01]  /*5b70*/  FFMA R40, R40, R40, R3 ;  /* 0x0000002828287223 */ /* 0x000fe20000000003 */
[----:B------:R-:W-:Y:S01]  /*5b80*/  FSETP.GT.AND P1, PT, R5, 4161600, PT ;  /* 0x4a7e01000500780b */ /* 0x000fe20003f24000 */
[----:B------:R-:W-:-:S12]  /*5b90*/  IMAD.MOV.U32 R0, RZ, RZ, 0x437f0000 ;  /* 0x437f0000ff007424 */ /* 0x000fd800078e00ff */
[----:B------:R-:W-:Y:S05]  /*5ba0*/  @P1 BRA `(.L_x_102) ;  /* 0x00000000003c1947 */ /* 0x000fea0003800000 */
[----:B------:R-:W-:Y:S01]  /*5bb0*/  IADD3 R0, PT, PT, R5, -0xd000000, RZ ;  /* 0xf300000005007810 */ /* 0x000fe20007ffe0ff */
[----:B------:R0:W1:Y:S01]  /*5bc0*/  MUFU.RSQ R2, R5 ;  /* 0x0000000500027308 */ /* 0x0000620000001400 */
[----:B------:R-:W-:Y:S02]  /*5bd0*/  BSSY.RECONVERGENT B2, `(.L_x_103) ;  /* 0x000000b000027945 */ /* 0x000fe40003800200 */
[----:B------:R-:W-:-:S13]  /*5be0*/  ISETP.GT.U32.AND P1, PT, R0, 0x727fffff, PT ;  /* 0x727fffff0000780c */ /* 0x000fda0003f24070 */
[----:B0-----:R-:W-:Y:S05]  /*5bf0*/  @!P1 BRA `(.L_x_104) ;  /* 0x0000000000109947 */ /* 0x001fea0003800000 */
[----:B------:R-:W-:Y:S01]  /*5c00*/  IMAD.MOV.U32 R0, RZ, RZ, R5 ;  /* 0x000000ffff007224 */ /* 0x000fe200078e0005 */
[----:B------:R-:W-:-:S07]  /*5c10*/  MOV R9, 0x5c30 ;  /* 0x00005c3000097802 */ /* 0x000fce0000000f00 */
[----:B-1----:R-:W-:Y:S05]  /*5c20*/  CALL.REL.NOINC `($__internal_0_$__cuda_sm20_sqrt_rn_f32_slowpath) ;  /* 0x0000000400107944 */ /* 0x002fea0003c00000 */
[----:B------:R-:W-:Y:S05]  /*5c30*/  BRA `(.L_x_105) ;  /* 0x0000000000107947 */ /* 0x000fea0003800000 */
.L_x_104:
[----:B-1----:R-:W-:Y:S01]  /*5c40*/  FMUL.FTZ R0, R5, R2 ;  /* 0x0000000205007220 */ /* 0x002fe20000410000 */
[----:B------:R-:W-:-:S03]  /*5c50*/  FMUL.FTZ R2, R2, 0.5 ;  /* 0x3f00000002027820 */ /* 0x000fc60000410000 */
[----:B------:R-:W-:-:S04]  /*5c60*/  FFMA R3, -R0, R0, R5 ;  /* 0x0000000000037223 */ /* 0x000fc80000000105 */
[----:B------:R-:W-:-:S07]  /*5c70*/  FFMA R0, R3, R2, R0 ;  /* 0x0000000203007223 */ /* 0x000fce0000000000 */
.L_x_105:
[----:B------:R-:W-:Y:S05]  /*5c80*/  BSYNC.RECONVERGENT B2 ;  /* 0x0000000000027941 */ /* 0x000fea0003800200 */
.L_x_103:
[----:B------:R-:W-:-:S07]  /*5c90*/  FMUL R0, R0, 0.125 ;  /* 0x3e00000000007820 */ /* 0x000fce0000400000 */
.L_x_102:
[----:B------:R-:W-:Y:S05]  /*5ca0*/  BSYNC.RECONVERGENT B1 ;  /* 0x0000000000017941 */ /* 0x000fea0003800200 */
.L_x_101:
[----:B------:R-:W-:Y:S01]  /*5cb0*/  IADD3 R6, PT, PT, R6, R19, RZ ;  /* 0x0000001306067210 */ /* 0x000fe20007ffe0ff */
[----:B------:R-:W0:Y:S01]  /*5cc0*/  F2I.U32.TRUNC.NTZ R5, R0 ;  /* 0x0000000000057305 */ /* 0x000e22000020f000 */
[----:B------:R-:W-:Y:S03]  /*5cd0*/  BSSY.RECONVERGENT B1, `(.L_x_106) ;  /* 0x0000019000017945 */ /* 0x000fe60003800200 */
[----:B------:R-:W-:Y:S02]  /*5ce0*/  IMAD R10, R6, UR5, RZ ;  /* 0x00000005060a7c24 */ /* 0x000fe4000f8e02ff */
[----:B------:R-:W-:Y:S02]  /*5cf0*/  IMAD.MOV.U32 R6, RZ, RZ, 0x437f0000 ;  /* 0x437f0000ff067424 */ /* 0x000fe400078e00ff */
[----:B------:R-:W-:-:S05]  /*5d00*/  VIADD R2, R10, 0x2 ;  /* 0x000000020a027836 */ /* 0x000fca0000000000 */
[----:B------:R-:W-:-:S04]  /*5d10*/  IADD3 R2, P1, PT, R2, UR10, RZ ;  /* 0x0000000a02027c10 */ /* 0x000fc8000ff3e0ff */
[----:B------:R-:W-:Y:S02]  /*5d20*/  IADD3.X R3, PT, PT, RZ, UR11, RZ, P1, !PT ;  /* 0x0000000bff037c10 */ /* 0x000fe40008ffe4ff */
[----:B------:R-:W-:-:S03]  /*5d30*/  FSETP.GT.AND P1, PT, R39, 4161600, PT ;  /* 0x4a7e01002700780b */ /* 0x000fc60003f24000 */
[----:B0-----:R0:W-:Y:S10]  /*5d40*/  STG.E.U8 desc[UR6][R2.64], R5 ;  /* 0x0000000502007986 */ /* 0x0011f4000c101106 */
[----:B------:R-:W-:Y:S05]  /*5d50*/  @P1 BRA `(.L_x_107) ;  /* 0x0000000000401947 */ /* 0x000fea0003800000 */
[----:B0-----:R-:W-:Y:S01]  /*5d60*/  IADD3 R2, PT, PT, R39, -0xd000000, RZ ;  /* 0xf300000027027810 */ /* 0x001fe20007ffe0ff */
[----:B------:R0:W1:Y:S01]  /*5d70*/  MUFU.RSQ R0, R39 ;  /* 0x0000002700007308 */ /* 0x0000620000001400 */
[----:B------:R-:W-:Y:S02]  /*5d80*/  BSSY.RECONVERGENT B2, `(.L_x_108) ;  /* 0x000000c000027945 */ /* 0x000fe40003800200 */
[----:B------:R-:W-:-:S13]  /*5d90*/  ISETP.GT.U32.AND P1, PT, R2, 0x727fffff, PT ;  /* 0x727fffff0200780c */ /* 0x000fda0003f24070 */
[----:B0-----:R-:W-:Y:S05]  /*5da0*/  @!P1 BRA `(.L_x_109) ;  /* 0x0000000000149947 */ /* 0x001fea0003800000 */
[----:B-1----:R-:W-:Y:S01]  /*5db0*/  IMAD.MOV.U32 R0, RZ, RZ, R39 ;  /* 0x000000ffff007224 */ /* 0x002fe200078e0027 */
[----:B------:R-:W-:-:S07]  /*5dc0*/  MOV R9, 0x5de0 ;  /* 0x00005de000097802 */ /* 0x000fce0000000f00 */
[----:B------:R-:W-:Y:S05]  /*5dd0*/  CALL.REL.NOINC `($__internal_0_$__cuda_sm20_sqrt_rn_f32_slowpath) ;  /* 0x0000000000a47944 */ /* 0x000fea0003c00000 */
[----:B------:R-:W-:Y:S01]  /*5de0*/  MOV R6, R0 ;  /* 0x0000000000067202 */ /* 0x000fe20000000f00 */
[----:B------:R-:W-:Y:S06]  /*5df0*/  BRA `(.L_x_110) ;  /* 0x0000000000107947 */ /* 0x000fec0003800000 */
.L_x_109:
[----:B-1----:R-:W-:Y:S01]  /*5e00*/  FMUL.FTZ R6, R39, R0 ;  /* 0x0000000027067220 */ /* 0x002fe20000410000 */
[----:B------:R-:W-:-:S03]  /*5e10*/  FMUL.FTZ R0, R0, 0.5 ;  /* 0x3f00000000007820 */ /* 0x000fc60000410000 */
[----:B------:R-:W-:-:S04]  /*5e20*/  FFMA R3, -R6, R6, R39 ;  /* 0x0000000606037223 */ /* 0x000fc80000000127 */
[----:B------:R-:W-:-:S07]  /*5e30*/  FFMA R6, R3, R0, R6 ;  /* 0x0000000003067223 */ /* 0x000fce0000000006 */
.L_x_110:
[----:B------:R-:W-:Y:S05]  /*5e40*/  BSYNC.RECONVERGENT B2 ;  /* 0x0000000000027941 */ /* 0x000fea0003800200 */
.L_x_108:
[----:B------:R-:W-:-:S07]  /*5e50*/  FMUL R6, R6, 0.125 ;  /* 0x3e00000006067820 */ /* 0x000fce0000400000 */
.L_x_107:
[----:B------:R-:W-:Y:S05]  /*5e60*/  BSYNC.RECONVERGENT B1 ;  /* 0x0000000000017941 */ /* 0x000fea0003800200 */
.L_x_106:
[----:B0-----:R-:W0:Y:S01]  /*5e70*/  F2I.U32.TRUNC.NTZ R5, R6 ;  /* 0x0000000600057305 */ /* 0x001e22000020f000 */
[----:B------:R-:W-:Y:S01]  /*5e80*/  VIADD R2, R10, 0x1 ;  /* 0x000000010a027836 */ /* 0x000fe20000000000 */
[----:B------:R-:W-:Y:S01]  /*5e90*/  BSSY.RECONVERGENT B1, `(.L_x_111) ;  /* 0x0000016000017945 */ /* 0x000fe20003800200 */
[----:B------:R-:W-:-:S03]  /*5ea0*/  IMAD.MOV.U32 R0, RZ, RZ, 0x437f0000 ;  /* 0x437f0000ff007424 */ /* 0x000fc600078e00ff */
[----:B------:R-:W-:-:S04]  /*5eb0*/  IADD3 R2, P1, PT, R2, UR10, RZ ;  /* 0x0000000a02027c10 */ /* 0x000fc8000ff3e0ff */
[----:B------:R-:W-:Y:S02]  /*5ec0*/  IADD3.X R3, PT, PT, RZ, UR11, RZ, P1, !PT ;  /* 0x0000000bff037c10 */ /* 0x000fe40008ffe4ff */
[----:B------:R-:W-:-:S03]  /*5ed0*/  FSETP.GT.AND P1, PT, R40, 4161600, PT ;  /* 0x4a7e01002800780b */ /* 0x000fc60003f24000 */
[----:B0-----:R0:W-:Y:S10]  /*5ee0*/  STG.E.U8 desc[UR6][R2.64], R5 ;  /* 0x0000000502007986 */ /* 0x0011f4000c101106 */
[----:B------:R-:W-:Y:S05]  /*5ef0*/  @P1 BRA `(.L_x_112) ;  /* 0x00000000003c1947 */ /* 0x000fea0003800000 */
[----:B------:R-:W-:Y:S01]  /*5f00*/  IADD3 R0, PT, PT, R40, -0xd000000, RZ ;  /* 0xf300000028007810 */ /* 0x000fe20007ffe0ff */
[----:B0-----:R0:W1:Y:S01]  /*5f10*/  MUFU.RSQ R5, R40 ;  /* 0x0000002800057308 */ /* 0x0010620000001400 */
[----:B------:R-:W-:Y:S02]  /*5f20*/  BSSY.RECONVERGENT B2, `(.L_x_113) ;  /* 0x000000b000027945 */ /* 0x000fe40003800200 */
[----:B------:R-:W-:-:S13]  /*5f30*/  ISETP.GT.U32.AND P1, PT, R0, 0x727fffff, PT ;  /* 0x727fffff0000780c */ /* 0x000fda0003f24070 */
[----:B0-----:R-:W-:Y:S05]  /*5f40*/  @!P1 BRA `(.L_x_114) ;  /* 0x0000000000109947 */ /* 0x001fea0003800000 */
[----:B------:R-:W-:Y:S01]  /*5f50*/  IMAD.MOV.U32 R0, RZ, RZ, R40 ;  /* 0x000000ffff007224 */ /* 0x000fe200078e0028 */
[----:B------:R-:W-:-:S07]  /*5f60*/  MOV R9, 0x5f80 ;  /* 0x00005f8000097802 */ /* 0x000fce0000000f00 */
[----:B-1----:R-:W-:Y:S05]  /*5f70*/  CALL.REL.NOINC `($__internal_0_$__cuda_sm20_sqrt_rn_f32_slowpath) ;  /* 0x00000000003c7944 */ /* 0x002fea0003c00000 */
[----:B------:R-:W-:Y:S05]  /*5f80*/  BRA `(.L_x_115) ;  /* 0x0000000000107947 */ /* 0x000fea0003800000 */
.L_x_114:
[----:B-1----:R-:W-:Y:S01]  /*5f90*/  FMUL.FTZ R3, R40, R5 ;  /* 0x0000000528037220 */ /* 0x002fe20000410000 */
[----:B------:R-:W-:-:S03]  /*5fa0*/  FMUL.FTZ R2, R5, 0.5 ;  /* 0x3f00000005027820 */ /* 0x000fc60000410000 */
[----:B------:R-:W-:-:S04]  /*5fb0*/  FFMA R0, -R3, R3, R40 ;  /* 0x0000000303007223 */ /* 0x000fc80000000128 */
[----:B------:R-:W-:-:S07]  /*5fc0*/  FFMA R0, R0, R2, R3 ;  /* 0x0000000200007223 */ /* 0x000fce0000000003 */
.L_x_115:
[----:B------:R-:W-:Y:S05]  /*5fd0*/  BSYNC.RECONVERGENT B2 ;  /* 0x0000000000027941 */ /* 0x000fea0003800200 */
.L_x_113:
[----:B------:R-:W-:-:S07]  /*5fe0*/  FMUL R0, R0, 0.125 ;  /* 0x3e00000000007820 */ /* 0x000fce0000400000 */
.L_x_112:
[----:B------:R-:W-:Y:S05]  /*5ff0*/  BSYNC.RECONVERGENT B1 ;  /* 0x0000000000017941 */ /* 0x000fea0003800200 */
.L_x_111:
[----:B0-----:R-:W0:Y:S01]  /*6000*/  F2I.U32.TRUNC.NTZ R5, R0 ;  /* 0x0000000000057305 */ /* 0x001e22000020f000 */
[----:B------:R-:W-:-:S04]  /*6010*/  IADD3 R2, P1, PT, R10, UR10, RZ ;  /* 0x0000000a0a027c10 */ /* 0x000fc8000ff3e0ff */
[----:B------:R-:W-:-:S05]  /*6020*/  IADD3.X R3, PT, PT, RZ, UR11, RZ, P1, !PT ;  /* 0x0000000bff037c10 */ /* 0x000fca0008ffe4ff */
[----:B0-----:R1:W-:Y:S01]  /*6030*/  STG.E.U8 desc[UR6][R2.64], R5 ;  /* 0x0000000502007986 */ /* 0x0013e2000c101106 */
[----:B------:R-:W-:Y:S05]  /*6040*/  @!P0 BRA `(.L_x_116) ;  /* 0xffffffa000f08947 */ /* 0x000fea000383ffff */
[----:B------:R-:W-:Y:S05]  /*6050*/  BSYNC.RECONVERGENT B0 ;  /* 0x0000000000007941 */ /* 0x000fea0003800200 */
.L_x_0:
[----:B------:R-:W-:Y:S05]  /*6060*/  EXIT ;  /* 0x000000000000794d */ /* 0x000fea0003800000 */
        .weak           $__internal_0_$__cuda_sm20_sqrt_rn_f32_slowpath
        .type           $__internal_0_$__cuda_sm20_sqrt_rn_f32_slowpath,@function
        .size           $__internal_0_$__cuda_sm20_sqrt_rn_f32_slowpath,(.L_x_119 - $__internal_0_$__cuda_sm20_sqrt_rn_f32_slowpath)
$__internal_0_$__cuda_sm20_sqrt_rn_f32_slowpath:
[----:B------:R-:W-:-:S13]  /*6070*/  LOP3.LUT P1, RZ, R0, 0x7fffffff, RZ, 0xc0, !PT ;  /* 0x7fffffff00ff7812 */ /* 0x000fda000782c0ff */
[----:B------:R-:W-:Y:S01]  /*6080*/  @!P1 IMAD.MOV.U32 R2, RZ, RZ, R0 ;  /* 0x000000ffff029224 */ /* 0x000fe200078e0000 */
[----:B------:R-:W-:Y:S06]  /*6090*/  @!P1 BRA `(.L_x_117) ;  /* 0x0000000000409947 */ /* 0x000fec0003800000 */
[----:B------:R-:W-:-:S13]  /*60a0*/  FSETP.GEU.FTZ.AND P1, PT, R0, RZ, PT ;  /* 0x000000ff0000720b */ /* 0x000fda0003f3e000 */
[----:B------:R-:W-:Y:S01]  /*60b0*/  @!P1 MOV R2, 0x7fffffff ;  /* 0x7fffffff00029802 */ /* 0x000fe20000000f00 */
[----:B------:R-:W-:Y:S06]  /*60c0*/  @!P1 BRA `(.L_x_117) ;  /* 0x0000000000349947 */ /* 0x000fec0003800000 */
[----:B------:R-:W-:-:S13]  /*60d0*/  FSETP.GTU.FTZ.AND P1, PT, |R0|, +INF , PT ;  /* 0x7f8000000000780b */ /* 0x000fda0003f3c200 */
[----:B------:R-:W-:Y:S01]  /*60e0*/  @P1 FADD.FTZ R2, R0, 1 ;  /* 0x3f80000000021421 */ /* 0x000fe20000010000 */
[----:B------:R-:W-:Y:S06]  /*60f0*/  @P1 BRA `(.L_x_117) ;  /* 0x0000000000281947 */ /* 0x000fec0003800000 */
[----:B------:R-:W-:-:S13]  /*6100*/  FSETP.NEU.FTZ.AND P1, PT, |R0|, +INF , PT ;  /* 0x7f8000000000780b */ /* 0x000fda0003f3d200 */
[----:B------:R-:W-:-:S04]  /*6110*/  @P1 FFMA R3, R0, 1.84467440737095516160e+19, RZ ;  /* 0x5f80000000031823 */ /* 0x000fc800000000ff */
[----:B------:R-:W0:Y:S02]  /*6120*/  @P1 MUFU.RSQ R2, R3 ;  /* 0x0000000300021308 */ /* 0x000e240000001400 */
[----:B0-----:R-:W-:Y:S01]  /*6130*/  @P1 FMUL.FTZ R8, R3, R2 ;  /* 0x0000000203081220 */ /* 0x001fe20000410000 */
[----:B------:R-:W-:Y:S01]  /*6140*/  @P1 FMUL.FTZ R7, R2, 0.5 ;  /* 0x3f00000002071820 */ /* 0x000fe20000410000 */
[----:B------:R-:W-:Y:S02]  /*6150*/  @!P1 IMAD.MOV.U32 R2, RZ, RZ, R0 ;  /* 0x000000ffff029224 */ /* 0x000fe400078e0000 */
[----:B------:R-:W-:-:S04]  /*6160*/  @P1 FADD.FTZ R5, -R8, -RZ ;  /* 0x800000ff08051221 */ /* 0x000fc80000010100 */
[----:B------:R-:W-:-:S04]  /*6170*/  @P1 FFMA R5, R8, R5, R3 ;  /* 0x0000000508051223 */ /* 0x000fc80000000003 */
[----:B------:R-:W-:-:S04]  /*6180*/  @P1 FFMA R5, R5, R7, R8 ;  /* 0x0000000705051223 */ /* 0x000fc80000000008 */
[----:B------:R-:W-:-:S07]  /*6190*/  @P1 FMUL.FTZ R2, R5, 2.3283064365386962891e-10 ;  /* 0x2f80000005021820 */ /* 0x000fce0000410000 */
.L_x_117:
[----:B------:R-:W-:Y:S01]  /*61a0*/  HFMA2 R3, -RZ, RZ, 0, 0 ;  /* 0x00000000ff037431 */ /* 0x000fe200000001ff */
[----:B------:R-:W-:Y:S01]  /*61b0*/  MOV R0, R2 ;  /* 0x0000000200007202 */ /* 0x000fe20000000f00 */
[----:B------:R-:W-:-:S04]  /*61c0*/  IMAD.MOV.U32 R2, RZ, RZ, R9 ;  /* 0x000000ffff027224 */ /* 0x000fc800078e0009 */
[----:B------:R-:W-:Y:S05]  /*61d0*/  RET.REL.NODEC R2 `(_Z5sobelPhS_jjj) ;  /* 0xffffff9c02887950 */ /* 0x000fea0003c3ffff */
.L_x_118:
[----:B------:R-:W-:-:S00]  /*61e0*/  BRA `(.L_x_118) ;  /* 0xfffffffc00fc7947 */ /* 0x000fc0000383ffff */
[----:B------:R-:W-:-:S00]  /*61f0*/  NOP ;  /* 0x0000000000007918 */ /* 0x000fc00000000000 */
        /* <DEDUP_REMOVED lines=8> */
.L_x_119:


//--------------------- .nv.shared.reserved.0     --------------------------
	.section	.nv.shared.reserved.0,"aw",@nobits
	.weak		__nv_reservedSMEM_offset_0_alias
	.size		__nv_reservedSMEM_offset_0_alias, 0, 64
	.other		__nv_reservedSMEM_offset_0_alias,@"STO_CUDA_RESERVED_SHARED STV_DEFAULT"
__nv_reservedSMEM_offset_0_alias:
	.zero		0
	.zero		64


//--------------------- .nv.constant0._Z5sobelPhS_jjj --------------------------
	.section	.nv.constant0._Z5sobelPhS_jjj,"a",@progbits
	.sectionflags	@""
	.align	4
.nv.constant0._Z5sobelPhS_jjj:
	.zero		924


//--------------------- SYMBOLS --------------------------

	.type		.nv.reservedSmem.offset0,@object
	.size		.nv.reservedSmem.offset0,0x4
